// auto-generated by cutlass_sweep.gemm — config: {"arch": "sm_90", "cluster_m": 1, "cluster_n": 1, "dtype": "e4m3", "dtype_b": "e4m3", "layout": "nt", "stages": 2, "tile_k": 32, "tile_m": 128, "tile_n": 256}
#include "cutlass/cutlass.h"
#include "cutlass/gemm/collective/collective_builder.hpp"
#include "cutlass/gemm/device/gemm_universal_adapter.h"
#include "cutlass/gemm/kernel/gemm_universal.hpp"
#include "cutlass/epilogue/collective/collective_builder.hpp"

using ElemA = cutlass::float_e4m3_t;
using ElemB = cutlass::float_e4m3_t;
using ElemCD = cutlass::float_e4m3_t;
using Acc  = float;
using TileShape    = cute::Shape<cute::_128, cute::_256, cute::_32>;
using ClusterShape = cute::Shape<cute::_1, cute::_1, cute::_1>;

using CollectiveEpilogue = typename cutlass::epilogue::collective::CollectiveBuilder<
    cutlass::arch::Sm90, cutlass::arch::OpClassTensorOp,
    TileShape, ClusterShape,
    cutlass::epilogue::collective::EpilogueTileAuto,
    Acc, Acc,
    ElemCD, cutlass::layout::RowMajor, 128 / cutlass::sizeof_bits<ElemCD>::value,
    ElemCD, cutlass::layout::RowMajor, 128 / cutlass::sizeof_bits<ElemCD>::value,
    cutlass::epilogue::collective::EpilogueScheduleAuto
  >::CollectiveOp;

using CollectiveMainloop = typename cutlass::gemm::collective::CollectiveBuilder<
    cutlass::arch::Sm90, cutlass::arch::OpClassTensorOp,
    ElemA, cutlass::layout::RowMajor, 128 / cutlass::sizeof_bits<ElemA>::value,
    ElemB, cutlass::layout::ColumnMajor, 128 / cutlass::sizeof_bits<ElemB>::value,
    Acc,
    TileShape, ClusterShape,
    cutlass::gemm::collective::StageCount<2>,
    cutlass::gemm::collective::KernelScheduleAuto
  >::CollectiveOp;

using GemmKernel = cutlass::gemm::kernel::GemmUniversal<
    cute::Shape<int,int,int,int>,
    CollectiveMainloop,
    CollectiveEpilogue
>;
using Gemm = cutlass::gemm::device::GemmUniversalAdapter<GemmKernel>;

// Force the device kernel symbol into the cubin without needing a host main.
auto* _anchor = &cutlass::device_kernel<GemmKernel>;


// ===== COMPILED SASS (sm_90a) =====

	.target	sm_90a

	.elftype	@"ET_EXEC"


//--------------------- .note.nv.tkinfo           --------------------------
	.section	.note.nv.tkinfo,"",@"SHT_NOTE"
	.sectionflags	@"SHF_NOTE_NV_TKINFO"
	.tkinfo
        /*0018*/ 	.word	0x00000002
        /*0030*/ 	.string	""
        /*0030*/ 	.string	"ptxas"
        /*0030*/ 	.string	"Cuda compilation tools, release 13.0, V13.0.88"
        /*0030*/ 	.string	"Build cuda_13.0.r13.0/compiler.36424714_0"
        /*0030*/ 	.string	"-arch sm_90a -m 64 "



//--------------------- .note.nv.cuinfo           --------------------------
	.section	.note.nv.cuinfo,"",@"SHT_NOTE"
	.sectionflags	@"SHF_NOTE_NV_CUINFO"
        /*0018*/ 	.short	0x0002
        /*001a*/ 	.short	0x005a
        /*001c*/ 	.short	0x0082
	.zero		2


//--------------------- .nv.info                  --------------------------
	.section	.nv.info,"",@"SHT_CUDA_INFO"
	.align	4


	//----- nvinfo : EIATTR_REGCOUNT
	.align		4
        /*0000*/ 	.byte	0x04, 0x2f
        /*0002*/ 	.short	(.L_12 - .L_11)
	.align		4
.L_11:
        /*0004*/ 	.word	index@(_ZN7cutlass13device_kernelINS_4gemm6kernel13GemmUniversalIN4cute5tupleIJiiiiEEENS1_10collective13CollectiveMmaINS1_37MainloopSm90TmaGmmaWarpSpecializedFP8ILi2ENS5_IJNS4_1CILi1EEESB_SB_EEENS1_35KernelTmaWarpSpecializedCooperativeEEENS5_IJNSA_ILi128EEENSA_ILi256EEENSA_ILi32EEEEEENS_12float_e4m3_tENS5_IJlSB_lEEESJ_SK_NS4_8TiledMMAINS4_8MMA_AtomIJNS4_4SM904GMMA31MMA_64x256x32_F32E4M3E4M3_SS_TNILNSO_7ScaleInE1ELSQ_1EEEEEENS4_6LayoutINS5_IJNSA_ILi2EEESB_SB_EEENS5_IJSB_NSA_ILi0EEESW_EEEEENS5_IJNS4_10UnderscoreESZ_SZ_EEEEENS4_13SM90_TMA_LOADENS4_14ComposedLayoutINS4_7SwizzleILi1ELi4ELi3EEENS4_18smem_ptr_flag_bitsILi8EEENST_INS5_IJNSA_ILi8EEESH_EEENS5_IJSH_SB_EEEEEEEvNS4_8identityES12_S1C_vS1D_EENS_8epilogue10collective6detail29Sm90TmaWarpSpecializedAdapterINS1G_15DefaultEpilogueISJ_SK_SK_NS1F_6thread17LinearCombinationISJ_Li1EffLNS1K_9ScaleType4KindE0ELNS_15FloatRoundStyleE2ESJ_EENS1_15EpilogueDefaultEEEEEvvEEEEvNT_6ParamsE)
        /*0008*/ 	.word	0x000000a8


	//----- nvinfo : EIATTR_FRAME_SIZE
	.align		4
.L_12:
        /*000c*/ 	.byte	0x04, 0x11
        /*000e*/ 	.short	(.L_14 - .L_13)
	.align		4
.L_13:
        /*0010*/ 	.word	index@(_ZN7cutlass13device_kernelINS_4gemm6kernel13GemmUniversalIN4cute5tupleIJiiiiEEENS1_10collective13CollectiveMmaINS1_37MainloopSm90TmaGmmaWarpSpecializedFP8ILi2ENS5_IJNS4_1CILi1EEESB_SB_EEENS1_35KernelTmaWarpSpecializedCooperativeEEENS5_IJNSA_ILi128EEENSA_ILi256EEENSA_ILi32EEEEEENS_12float_e4m3_tENS5_IJlSB_lEEESJ_SK_NS4_8TiledMMAINS4_8MMA_AtomIJNS4_4SM904GMMA31MMA_64x256x32_F32E4M3E4M3_SS_TNILNSO_7ScaleInE1ELSQ_1EEEEEENS4_6LayoutINS5_IJNSA_ILi2EEESB_SB_EEENS5_IJSB_NSA_ILi0EEESW_EEEEENS5_IJNS4_10UnderscoreESZ_SZ_EEEEENS4_13SM90_TMA_LOADENS4_14ComposedLayoutINS4_7SwizzleILi1ELi4ELi3EEENS4_18smem_ptr_flag_bitsILi8EEENST_INS5_IJNSA_ILi8EEESH_EEENS5_IJSH_SB_EEEEEEEvNS4_8identityES12_S1C_vS1D_EENS_8epilogue10collective6detail29Sm90TmaWarpSpecializedAdapterINS1G_15DefaultEpilogueISJ_SK_SK_NS1F_6thread17LinearCombinationISJ_Li1EffLNS1K_9ScaleType4KindE0ELNS_15FloatRoundStyleE2ESJ_EENS1_15EpilogueDefaultEEEEEvvEEEEvNT_6ParamsE)
        /*0014*/ 	.word	0x00000100


	//----- nvinfo : EIATTR_MIN_STACK_SIZE
	.align		4
.L_14:
        /*0018*/ 	.byte	0x04, 0x12
        /*001a*/ 	.short	(.L_16 - .L_15)
	.align		4
.L_15:
        /*001c*/ 	.word	index@(_ZN7cutlass13device_kernelINS_4gemm6kernel13GemmUniversalIN4cute5tupleIJiiiiEEENS1_10collective13CollectiveMmaINS1_37MainloopSm90TmaGmmaWarpSpecializedFP8ILi2ENS5_IJNS4_1CILi1EEESB_SB_EEENS1_35KernelTmaWarpSpecializedCooperativeEEENS5_IJNSA_ILi128EEENSA_ILi256EEENSA_ILi32EEEEEENS_12float_e4m3_tENS5_IJlSB_lEEESJ_SK_NS4_8TiledMMAINS4_8MMA_AtomIJNS4_4SM904GMMA31MMA_64x256x32_F32E4M3E4M3_SS_TNILNSO_7ScaleInE1ELSQ_1EEEEEENS4_6LayoutINS5_IJNSA_ILi2EEESB_SB_EEENS5_IJSB_NSA_ILi0EEESW_EEEEENS5_IJNS4_10UnderscoreESZ_SZ_EEEEENS4_13SM90_TMA_LOADENS4_14ComposedLayoutINS4_7SwizzleILi1ELi4ELi3EEENS4_18smem_ptr_flag_bitsILi8EEENST_INS5_IJNSA_ILi8EEESH_EEENS5_IJSH_SB_EEEEEEEvNS4_8identityES12_S1C_vS1D_EENS_8epilogue10collective6detail29Sm90TmaWarpSpecializedAdapterINS1G_15DefaultEpilogueISJ_SK_SK_NS1F_6thread17LinearCombinationISJ_Li1EffLNS1K_9ScaleType4KindE0ELNS_15FloatRoundStyleE2ESJ_EENS1_15EpilogueDefaultEEEEEvvEEEEvNT_6ParamsE)
        /*0020*/ 	.word	0x00000100
.L_16:


//--------------------- .nv.compat                --------------------------
	.section	.nv.compat,"",@"SHT_CUDA_COMPAT_INFO"
	.align	4
        /*0000*/ 	.byte	0x02, 0x09, 0x01, 0x00, 0x02, 0x02, 0x04, 0x00, 0x02, 0x05, 0x05, 0x00, 0x03, 0x07, 0x01, 0x01
        /*0010*/ 	.byte	0x02, 0x03, 0x01, 0x00, 0x02, 0x06, 0x01, 0x00, 0x04, 0x0b, 0x08, 0x00, 0x00, 0x00, 0x00, 0x00
        /*0020*/ 	.byte	0x00, 0x00, 0x00, 0x00


//--------------------- .nv.info._ZN7cutlass13device_kernelINS_4gemm6kernel13GemmUniversalIN4cute5tupleIJiiiiEEENS1_10collective13CollectiveMmaINS1_37MainloopSm90TmaGmmaWarpSpecializedFP8ILi2ENS5_IJNS4_1CILi1EEESB_SB_EEENS1_35KernelTmaWarpSpecializedCooperativeEEENS5_IJNSA_ILi128EEENSA_ILi256EEENSA_ILi32EEEEEENS_12float_e4m3_tENS5_IJlSB_lEEESJ_SK_NS4_8TiledMMAINS4_8MMA_AtomIJNS4_4SM904GMMA31MMA_64x256x32_F32E4M3E4M3_SS_TNILNSO_7ScaleInE1ELSQ_1EEEEEENS4_6LayoutINS5_IJNSA_ILi2EEESB_SB_EEENS5_IJSB_NSA_ILi0EEESW_EEEEENS5_IJNS4_10UnderscoreESZ_SZ_EEEEENS4_13SM90_TMA_LOADENS4_14ComposedLayoutINS4_7SwizzleILi1ELi4ELi3EEENS4_18smem_ptr_flag_bitsILi8EEENST_INS5_IJNSA_ILi8EEESH_EEENS5_IJSH_SB_EEEEEEEvNS4_8identityES12_S1C_vS1D_EENS_8epilogue10collective6detail29Sm90TmaWarpSpecializedAdapterINS1G_15DefaultEpilogueISJ_SK_SK_NS1F_6thread17LinearCombinationISJ_Li1EffLNS1K_9ScaleType4KindE0ELNS_15FloatRoundStyleE2ESJ_EENS1_15EpilogueDefaultEEEEEvvEEEEvNT_6ParamsE --------------------------
	.section	.nv.info._ZN7cutlass13device_kernelINS_4gemm6kernel13GemmUniversalIN4cute5tupleIJiiiiEEENS1_10collective13CollectiveMmaINS1_37MainloopSm90TmaGmmaWarpSpecializedFP8ILi2ENS5_IJNS4_1CILi1EEESB_SB_EEENS1_35KernelTmaWarpSpecializedCooperativeEEENS5_IJNSA_ILi128EEENSA_ILi256EEENSA_ILi32EEEEEENS_12float_e4m3_tENS5_IJlSB_lEEESJ_SK_NS4_8TiledMMAINS4_8MMA_AtomIJNS4_4SM904GMMA31MMA_64x256x32_F32E4M3E4M3_SS_TNILNSO_7ScaleInE1ELSQ_1EEEEEENS4_6LayoutINS5_IJNSA_ILi2EEESB_SB_EEENS5_IJSB_NSA_ILi0EEESW_EEEEENS5_IJNS4_10UnderscoreESZ_SZ_EEEEENS4_13SM90_TMA_LOADENS4_14ComposedLayoutINS4_7SwizzleILi1ELi4ELi3EEENS4_18smem_ptr_flag_bitsILi8EEENST_INS5_IJNSA_ILi8EEESH_EEENS5_IJSH_SB_EEEEEEEvNS4_8identityES12_S1C_vS1D_EENS_8epilogue10collective6detail29Sm90TmaWarpSpecializedAdapterINS1G_15DefaultEpilogueISJ_SK_SK_NS1F_6thread17LinearCombinationISJ_Li1EffLNS1K_9ScaleType4KindE0ELNS_15FloatRoundStyleE2ESJ_EENS1_15EpilogueDefaultEEEEEvvEEEEvNT_6ParamsE,"",@"SHT_CUDA_INFO"
	.sectionflags	@""
	.align	4


	//----- nvinfo : EIATTR_CUDA_API_VERSION
	.align		4
        /*0000*/ 	.byte	0x04, 0x37
        /*0002*/ 	.short	(.L_18 - .L_17)
.L_17:
        /*0004*/ 	.word	0x00000082


	//----- nvinfo : EIATTR_KPARAM_INFO
	.align		4
.L_18:
        /*0008*/ 	.byte	0x04, 0x17
        /*000a*/ 	.short	(.L_20 - .L_19)
.L_19:
        /*000c*/ 	.word	0x00000000
        /*0010*/ 	.short	0x0000
        /*0012*/ 	.short	0x0070
        /*0014*/ 	.byte	0x00, 0xf0, 0x01, 0x10


	//----- nvinfo : EIATTR_SPARSE_MMA_MASK
	.align		4
.L_20:
        /*0018*/ 	.byte	0x03, 0x50
        /*001a*/ 	.short	0x0000


	//----- nvinfo : EIATTR_MAXREG_COUNT
	.align		4
        /*001c*/ 	.byte	0x03, 0x1b
        /*001e*/ 	.short	0x00a8


	//----- nvinfo : EIATTR_NUM_BARRIERS
	.align		4
        /*0020*/ 	.byte	0x02, 0x4c
        /*0022*/ 	.byte	0x01
	.zero		1


	//----- nvinfo : EIATTR_ANNOTATIONS
	.align		4
        /*0024*/ 	.byte	0x04, 0x55
        /*0026*/ 	.short	(.L_22 - .L_21)


	//   ....[0]....
.L_21:
        /*0028*/ 	.word	0x00000001
        /*002c*/ 	.byte	0x50, 0x05, 0x00, 0x00, 0x01, 0x00, 0x00, 0x00, 0x70, 0x05, 0x00, 0x00, 0x01, 0x00, 0x00, 0x00
        /* <DEDUP_REMOVED lines=193> */
        /*0c4c*/ 	.byte	0x20, 0xfe, 0x00, 0x00


	//----- nvinfo : EIATTR_MERCURY_ISA_VERSION
	.align		4
.L_22:
        /*0c50*/ 	.byte	0x03, 0x5f
        /*0c52*/ 	.short	0x0101


	//----- nvinfo : EIATTR_INT_WARP_WIDE_INSTR_OFFSETS
	.align		4
        /*0c54*/ 	.byte	0x04, 0x31
        /*0c56*/ 	.short	(.L_24 - .L_23)


	//   ....[0]....
.L_23:
        /*0c58*/ 	.word	0x00000420


	//   ....[1]....
        /*0c5c*/ 	.word	0x00000430


	//   ....[2]....
        /*0c60*/ 	.word	0x00000560


	//----- nvinfo : EIATTR_COOP_GROUP_MASK_REGIDS
	.align		4
.L_24:
        /*0c64*/ 	.byte	0x04, 0x29
        /*0c66*/ 	.short	(.L_26 - .L_25)


	//   ....[0]....
.L_25:
        /*0c68*/ 	.word	0xffffffff


	//   ....[1]....
        /*0c6c*/ 	.word	0xffffffff


	//   ....[2]....
        /*0c70*/ 	.word	0xffffffff


	//   ....[3]....
        /*0c74*/ 	.word	0xffffffff


	//   ....[4]....
        /*0c78*/ 	.word	0xffffffff


	//----- nvinfo : EIATTR_COOP_GROUP_INSTR_OFFSETS
	.align		4
.L_26:
        /*0c7c*/ 	.byte	0x04, 0x28
        /*0c7e*/ 	.short	(.L_28 - .L_27)


	//   ....[0]....
.L_27:
        /*0c80*/ 	.word	0x00000070


	//   ....[1]....
        /*0c84*/ 	.word	0x00000080


	//   ....[2]....
        /*0c88*/ 	.word	0x000001a0


	//   ....[3]....
        /*0c8c*/ 	.word	0x00000370


	//   ....[4]....
        /*0c90*/ 	.word	0x000012b0


	//----- nvinfo : EIATTR_REG_RECONFIG
	.align		4
.L_28:
        /*0c94*/ 	.byte	0x01, 0x54
	.zero		2


	//----- nvinfo : EIATTR_MBARRIER_INSTR_OFFSETS
	.align		4
        /*0c98*/ 	.byte	0x04, 0x39
        /*0c9a*/ 	.short	(.L_30 - .L_29)


	//   ....[0]....
.L_29:
        /*0c9c*/ 	.word	0x00000320
        /*0ca0*/ 	.word	0x000000ff
        /*0ca4*/ 	.word	0x00000000
        /*0ca8*/ 	.short	0x0100
        /*0caa*/ 	.byte	0x09
	.zero		1


	//   ....[1]....
        /*0cac*/ 	.word	0x00000330
        /*0cb0*/ 	.word	0x000000ff
        /*0cb4*/ 	.word	0x00000010
        /*0cb8*/ 	.short	0x0100
        /*0cba*/ 	.byte	0x09
	.zero		1


	//   ....[2]....
        /*0cbc*/ 	.word	0x00000340
        /*0cc0*/ 	.word	0x000000ff
        /*0cc4*/ 	.word	0x00000008
        /*0cc8*/ 	.short	0x0100
        /*0cca*/ 	.byte	0x09
	.zero		1


	//   ....[3]....
        /*0ccc*/ 	.word	0x00000350
        /*0cd0*/ 	.word	0x000000ff
        /*0cd4*/ 	.word	0x00000018
        /*0cd8*/ 	.short	0x0100
        /*0cda*/ 	.byte	0x09
	.zero		1


	//   ....[4]....
        /*0cdc*/ 	.word	0x00000590
        /*0ce0*/ 	.word	0x000000ff
        /*0ce4*/ 	.word	0x00000030
        /*0ce8*/ 	.short	0x0100
        /*0cea*/ 	.byte	0x06
	.zero		1


	//   ....[5]....
        /*0cec*/ 	.word	0x000005a0
        /*0cf0*/ 	.word	0x000000ff
        /*0cf4*/ 	.word	0x00000038
        /*0cf8*/ 	.short	0x0100
        /*0cfa*/ 	.byte	0x06
	.zero		1


	//   ....[6]....
        /*0cfc*/ 	.word	0x00001ac0
        /*0d00*/ 	.word	0x000000ff
        /*0d04*/ 	.word	0x00000000
        /*0d08*/ 	.short	0x010a
        /*0d0a*/ 	.byte	0x06
	.zero		1


	//   ....[7]....
        /*0d0c*/ 	.word	0x00001b00
        /*0d10*/ 	.word	0x000000ff
        /*0d14*/ 	.word	0x00000000
        /*0d18*/ 	.short	0x010a
        /*0d1a*/ 	.byte	0x06
	.zero		1


	//   ....[8]....
        /*0d1c*/ 	.word	0x00002cc0
        /*0d20*/ 	.word	0x000000ff
        /*0d24*/ 	.word	0x00000000
        /*0d28*/ 	.short	0x010a
        /*0d2a*/ 	.byte	0x09
	.zero		1


	//   ....[9]....
        /*0d2c*/ 	.word	0x00002d00
        /*0d30*/ 	.word	0x000000ff
        /*0d34*/ 	.word	0x00000000
        /*0d38*/ 	.short	0x010a
        /*0d3a*/ 	.byte	0x09
	.zero		1


	//   ....[10]....
        /*0d3c*/ 	.word	0x00003cd0
        /*0d40*/ 	.word	0x000000ff
        /*0d44*/ 	.word	0x00000000
        /*0d48*/ 	.short	0x0101
        /*0d4a*/ 	.byte	0x08
	.zero		1


	//   ....[11]....
        /*0d4c*/ 	.word	0x00004e80
        /*0d50*/ 	.word	0x000000ff
        /*0d54*/ 	.word	0x00000000
        /*0d58*/ 	.short	0x0101
        /*0d5a*/ 	.byte	0x06
	.zero		1


	//   ....[12]....
        /*0d5c*/ 	.word	0x0000f150
        /*0d60*/ 	.word	0x0000000d
        /*0d64*/ 	.word	0x00000010
        /*0d68*/ 	.short	0x010a
        /*0d6a*/ 	.byte	0x3f
	.zero		1


	//   ....[13]....
        /*0d6c*/ 	.word	0x0000f560
        /*0d70*/ 	.word	0x00000003
        /*0d74*/ 	.word	0x00000038
        /*0d78*/ 	.short	0x0101
        /*0d7a*/ 	.byte	0x3f
	.zero		1


	//   ....[14]....
        /*0d7c*/ 	.word	0x0000fc90
        /*0d80*/ 	.word	0x00000007
        /*0d84*/ 	.word	0x00000000
        /*0d88*/ 	.short	0x010a
        /*0d8a*/ 	.byte	0x3f
	.zero		1


	//   ....[15]....
        /*0d8c*/ 	.word	0x0000fd10
        /*0d90*/ 	.word	0x00000003
        /*0d94*/ 	.word	0x00000000
        /*0d98*/ 	.short	0x010a
        /*0d9a*/ 	.byte	0x3f
	.zero		1


	//   ....[16]....
        /*0d9c*/ 	.word	0x0000fd80
        /*0da0*/ 	.word	0x00000003
        /*0da4*/ 	.word	0x00000000
        /*0da8*/ 	.short	0x010a
        /*0daa*/ 	.byte	0x3f
	.zero		1


	//   ....[17]....
        /*0dac*/ 	.word	0x0000fdf0
        /*0db0*/ 	.word	0x00000000
        /*0db4*/ 	.word	0x00000000
        /*0db8*/ 	.short	0x010a
        /*0dba*/ 	.byte	0x3f
	.zero		1


	//   ....[18]....
        /*0dbc*/ 	.word	0x0000fed0
        /*0dc0*/ 	.word	0x0000000d
        /*0dc4*/ 	.word	0x00000010
        /*0dc8*/ 	.short	0x010a
        /*0dca*/ 	.byte	0x3f
	.zero		1


	//   ....[19]....
        /*0dcc*/ 	.word	0x0000ffb0
        /*0dd0*/ 	.word	0x00000007
        /*0dd4*/ 	.word	0x00000000
        /*0dd8*/ 	.short	0x010a
        /*0dda*/ 	.byte	0x3f
	.zero		1


	//----- nvinfo : EIATTR_NUM_MBARRIERS
	.align		4
.L_30:
        /*0ddc*/ 	.byte	0x03, 0x38
        /*0dde*/ 	.short	0x0006


	//----- nvinfo : EIATTR_EXIT_INSTR_OFFSETS
	.align		4
        /*0de0*/ 	.byte	0x04, 0x1c
        /*0de2*/ 	.short	(.L_32 - .L_31)


	//   ....[0]....
.L_31:
        /*0de4*/ 	.word	0x00000600


	//   ....[1]....
        /*0de8*/ 	.word	0x00000f50


	//   ....[2]....
        /*0dec*/ 	.word	0x0000e790


	//   ....[3]....
        /*0df0*/ 	.word	0x0000ede0


	//   ....[4]....
        /*0df4*/ 	.word	0x0000fd60


	//----- nvinfo : EIATTR_MAX_THREADS
	.align		4
.L_32:
        /*0df8*/ 	.byte	0x04, 0x05
        /*0dfa*/ 	.short	(.L_34 - .L_33)
.L_33:
        /*0dfc*/ 	.word	0x00000180
        /*0e00*/ 	.word	0x00000001
        /*0e04*/ 	.word	0x00000001


	//----- nvinfo : EIATTR_CRS_STACK_SIZE
	.align		4
.L_34:
        /*0e08*/ 	.byte	0x04, 0x1e
        /*0e0a*/ 	.short	(.L_36 - .L_35)
.L_35:
        /*0e0c*/ 	.word	0x00000000


	//----- nvinfo : EIATTR_CBANK_PARAM_SIZE
	.align		4
.L_36:
        /*0e10*/ 	.byte	0x03, 0x19
        /*0e12*/ 	.short	0x0470


	//----- nvinfo : EIATTR_PARAM_CBANK
	.align		4
        /*0e14*/ 	.byte	0x04, 0x0a
        /*0e16*/ 	.short	(.L_38 - .L_37)
	.align		4
.L_37:
        /*0e18*/ 	.word	index@(.nv.constant0._ZN7cutlass13device_kernelINS_4gemm6kernel13GemmUniversalIN4cute5tupleIJiiiiEEENS1_10collective13CollectiveMmaINS1_37MainloopSm90TmaGmmaWarpSpecializedFP8ILi2ENS5_IJNS4_1CILi1EEESB_SB_EEENS1_35KernelTmaWarpSpecializedCooperativeEEENS5_IJNSA_ILi128EEENSA_ILi256EEENSA_ILi32EEEEEENS_12float_e4m3_tENS5_IJlSB_lEEESJ_SK_NS4_8TiledMMAINS4_8MMA_AtomIJNS4_4SM904GMMA31MMA_64x256x32_F32E4M3E4M3_SS_TNILNSO_7ScaleInE1ELSQ_1EEEEEENS4_6LayoutINS5_IJNSA_ILi2EEESB_SB_EEENS5_IJSB_NSA_ILi0EEESW_EEEEENS5_IJNS4_10UnderscoreESZ_SZ_EEEEENS4_13SM90_TMA_LOADENS4_14ComposedLayoutINS4_7SwizzleILi1ELi4ELi3EEENS4_18smem_ptr_flag_bitsILi8EEENST_INS5_IJNSA_ILi8EEESH_EEENS5_IJSH_SB_EEEEEEEvNS4_8identityES12_S1C_vS1D_EENS_8epilogue10collective6detail29Sm90TmaWarpSpecializedAdapterINS1G_15DefaultEpilogueISJ_SK_SK_NS1F_6thread17LinearCombinationISJ_Li1EffLNS1K_9ScaleType4KindE0ELNS_15FloatRoundStyleE2ESJ_EENS1_15EpilogueDefaultEEEEEvvEEEEvNT_6ParamsE)
        /*0e1c*/ 	.short	0x0210
        /*0e1e*/ 	.short	0x0470


	//----- nvinfo : EIATTR_SW_WAR
	.align		4
.L_38:
        /*0e20*/ 	.byte	0x04, 0x36
        /*0e22*/ 	.short	(.L_40 - .L_39)
.L_39:
        /*0e24*/ 	.word	0x00000008
.L_40:


//--------------------- .nv.callgraph             --------------------------
	.section	.nv.callgraph,"",@"SHT_CUDA_CALLGRAPH"
	.align	4
	.sectionentsize	8
	.align		4
        /*0000*/ 	.word	0x00000000
	.align		4
        /*0004*/ 	.word	0xffffffff
	.align		4
        /*0008*/ 	.word	0x00000000
	.align		4
        /*000c*/ 	.word	0xfffffffe
	.align		4
        /*0010*/ 	.word	0x00000000
	.align		4
        /*0014*/ 	.word	0xfffffffd
	.align		4
        /*0018*/ 	.word	0x00000000
	.align		4
        /*001c*/ 	.word	0xfffffffc


//--------------------- .nv.constant4             --------------------------
	.section	.nv.constant4,"a",@progbits
	.align	8
	.align		8
.nv.constant4:
        /*0000*/ 	.dword	_ZN40_INTERNAL_ea20e210_4_k_cu_49f52894_263284cuda3std3__45__cpo5beginE
	.align		8
        /*0008*/ 	.dword	_ZN40_INTERNAL_ea20e210_4_k_cu_49f52894_263284cuda3std3__45__cpo3endE
	.align		8
        /*0010*/ 	.dword	_ZN40_INTERNAL_ea20e210_4_k_cu_49f52894_263284cuda3std3__45__cpo6cbeginE
	.align		8
        /*0018*/ 	.dword	_ZN40_INTERNAL_ea20e210_4_k_cu_49f52894_263284cuda3std3__45__cpo4cendE
	.align		8
        /*0020*/ 	.dword	_ZN40_INTERNAL_ea20e210_4_k_cu_49f52894_263284cuda3std3__442_GLOBAL__N__ea20e210_4_k_cu_49f52894_263286ignoreE
	.align		8
        /*0028*/ 	.dword	_ZN40_INTERNAL_ea20e210_4_k_cu_49f52894_263284cuda3std3__419piecewise_constructE
	.align		8
        /*0030*/ 	.dword	_ZN40_INTERNAL_ea20e210_4_k_cu_49f52894_263284cuda3std3__48in_placeE
	.align		8
        /*0038*/ 	.dword	_ZN40_INTERNAL_ea20e210_4_k_cu_49f52894_263284cuda3std6ranges3__45__cpo4swapE
	.align		8
        /*0040*/ 	.dword	_ZN40_INTERNAL_ea20e210_4_k_cu_49f52894_263284cuda3std6ranges3__45__cpo9iter_moveE
	.align		8
        /*0048*/ 	.dword	_ZN40_INTERNAL_ea20e210_4_k_cu_49f52894_263284cute7productE
	.align		8
        /*0050*/ 	.dword	_ZN40_INTERNAL_ea20e210_4_k_cu_49f52894_263284cute1_E


//--------------------- .text._ZN7cutlass13device_kernelINS_4gemm6kernel13GemmUniversalIN4cute5tupleIJiiiiEEENS1_10collective13CollectiveMmaINS1_37MainloopSm90TmaGmmaWarpSpecializedFP8ILi2ENS5_IJNS4_1CILi1EEESB_SB_EEENS1_35KernelTmaWarpSpecializedCooperativeEEENS5_IJNSA_ILi128EEENSA_ILi256EEENSA_ILi32EEEEEENS_12float_e4m3_tENS5_IJlSB_lEEESJ_SK_NS4_8TiledMMAINS4_8MMA_AtomIJNS4_4SM904GMMA31MMA_64x256x32_F32E4M3E4M3_SS_TNILNSO_7ScaleInE1ELSQ_1EEEEEENS4_6LayoutINS5_IJNSA_ILi2EEESB_SB_EEENS5_IJSB_NSA_ILi0EEESW_EEEEENS5_IJNS4_10UnderscoreESZ_SZ_EEEEENS4_13SM90_TMA_LOADENS4_14ComposedLayoutINS4_7SwizzleILi1ELi4ELi3EEENS4_18smem_ptr_flag_bitsILi8EEENST_INS5_IJNSA_ILi8EEESH_EEENS5_IJSH_SB_EEEEEEEvNS4_8identityES12_S1C_vS1D_EENS_8epilogue10collective6detail29Sm90TmaWarpSpecializedAdapterINS1G_15DefaultEpilogueISJ_SK_SK_NS1F_6thread17LinearCombinationISJ_Li1EffLNS1K_9ScaleType4KindE0ELNS_15FloatRoundStyleE2ESJ_EENS1_15EpilogueDefaultEEEEEvvEEEEvNT_6ParamsE --------------------------
	.section	.text._ZN7cutlass13device_kernelINS_4gemm6kernel13GemmUniversalIN4cute5tupleIJiiiiEEENS1_10collective13CollectiveMmaINS1_37MainloopSm90TmaGmmaWarpSpecializedFP8ILi2ENS5_IJNS4_1CILi1EEESB_SB_EEENS1_35KernelTmaWarpSpecializedCooperativeEEENS5_IJNSA_ILi128EEENSA_ILi256EEENSA_ILi32EEEEEENS_12float_e4m3_tENS5_IJlSB_lEEESJ_SK_NS4_8TiledMMAINS4_8MMA_AtomIJNS4_4SM904GMMA31MMA_64x256x32_F32E4M3E4M3_SS_TNILNSO_7ScaleInE1ELSQ_1EEEEEENS4_6LayoutINS5_IJNSA_ILi2EEESB_SB_EEENS5_IJSB_NSA_ILi0EEESW_EEEEENS5_IJNS4_10UnderscoreESZ_SZ_EEEEENS4_13SM90_TMA_LOADENS4_14ComposedLayoutINS4_7SwizzleILi1ELi4ELi3EEENS4_18smem_ptr_flag_bitsILi8EEENST_INS5_IJNSA_ILi8EEESH_EEENS5_IJSH_SB_EEEEEEEvNS4_8identityES12_S1C_vS1D_EENS_8epilogue10collective6detail29Sm90TmaWarpSpecializedAdapterINS1G_15DefaultEpilogueISJ_SK_SK_NS1F_6thread17LinearCombinationISJ_Li1EffLNS1K_9ScaleType4KindE0ELNS_15FloatRoundStyleE2ESJ_EENS1_15EpilogueDefaultEEEEEvvEEEEvNT_6ParamsE,"ax",@progbits
	.align	128
.text._ZN7cutlass13device_kernelINS_4gemm6kernel13GemmUniversalIN4cute5tupleIJiiiiEEENS1_10collective13CollectiveMmaINS1_37MainloopSm90TmaGmmaWarpSpecializedFP8ILi2ENS5_IJNS4_1CILi1EEESB_SB_EEENS1_35KernelTmaWarpSpecializedCooperativeEEENS5_IJNSA_ILi128EEENSA_ILi256EEENSA_ILi32EEEEEENS_12float_e4m3_tENS5_IJlSB_lEEESJ_SK_NS4_8TiledMMAINS4_8MMA_AtomIJNS4_4SM904GMMA31MMA_64x256x32_F32E4M3E4M3_SS_TNILNSO_7ScaleInE1ELSQ_1EEEEEENS4_6LayoutINS5_IJNSA_ILi2EEESB_SB_EEENS5_IJSB_NSA_ILi0EEESW_EEEEENS5_IJNS4_10UnderscoreESZ_SZ_EEEEENS4_13SM90_TMA_LOADENS4_14ComposedLayoutINS4_7SwizzleILi1ELi4ELi3EEENS4_18smem_ptr_flag_bitsILi8EEENST_INS5_IJNSA_ILi8EEESH_EEENS5_IJSH_SB_EEEEEEEvNS4_8identityES12_S1C_vS1D_EENS_8epilogue10collective6detail29Sm90TmaWarpSpecializedAdapterINS1G_15DefaultEpilogueISJ_SK_SK_NS1F_6thread17LinearCombinationISJ_Li1EffLNS1K_9ScaleType4KindE0ELNS_15FloatRoundStyleE2ESJ_EENS1_15EpilogueDefaultEEEEEvvEEEEvNT_6ParamsE:
        .type           _ZN7cutlass13device_kernelINS_4gemm6kernel13GemmUniversalIN4cute5tupleIJiiiiEEENS1_10collective13CollectiveMmaINS1_37MainloopSm90TmaGmmaWarpSpecializedFP8ILi2ENS5_IJNS4_1CILi1EEESB_SB_EEENS1_35KernelTmaWarpSpecializedCooperativeEEENS5_IJNSA_ILi128EEENSA_ILi256EEENSA_ILi32EEEEEENS_12float_e4m3_tENS5_IJlSB_lEEESJ_SK_NS4_8TiledMMAINS4_8MMA_AtomIJNS4_4SM904GMMA31MMA_64x256x32_F32E4M3E4M3_SS_TNILNSO_7ScaleInE1ELSQ_1EEEEEENS4_6LayoutINS5_IJNSA_ILi2EEESB_SB_EEENS5_IJSB_NSA_ILi0EEESW_EEEEENS5_IJNS4_10UnderscoreESZ_SZ_EEEEENS4_13SM90_TMA_LOADENS4_14ComposedLayoutINS4_7SwizzleILi1ELi4ELi3EEENS4_18smem_ptr_flag_bitsILi8EEENST_INS5_IJNSA_ILi8EEESH_EEENS5_IJSH_SB_EEEEEEEvNS4_8identityES12_S1C_vS1D_EENS_8epilogue10collective6detail29Sm90TmaWarpSpecializedAdapterINS1G_15DefaultEpilogueISJ_SK_SK_NS1F_6thread17LinearCombinationISJ_Li1EffLNS1K_9ScaleType4KindE0ELNS_15FloatRoundStyleE2ESJ_EENS1_15EpilogueDefaultEEEEEvvEEEEvNT_6ParamsE,@function
        .size           _ZN7cutlass13device_kernelINS_4gemm6kernel13GemmUniversalIN4cute5tupleIJiiiiEEENS1_10collective13CollectiveMmaINS1_37MainloopSm90TmaGmmaWarpSpecializedFP8ILi2ENS5_IJNS4_1CILi1EEESB_SB_EEENS1_35KernelTmaWarpSpecializedCooperativeEEENS5_IJNSA_ILi128EEENSA_ILi256EEENSA_ILi32EEEEEENS_12float_e4m3_tENS5_IJlSB_lEEESJ_SK_NS4_8TiledMMAINS4_8MMA_AtomIJNS4_4SM904GMMA31MMA_64x256x32_F32E4M3E4M3_SS_TNILNSO_7ScaleInE1ELSQ_1EEEEEENS4_6LayoutINS5_IJNSA_ILi2EEESB_SB_EEENS5_IJSB_NSA_ILi0EEESW_EEEEENS5_IJNS4_10UnderscoreESZ_SZ_EEEEENS4_13SM90_TMA_LOADENS4_14ComposedLayoutINS4_7SwizzleILi1ELi4ELi3EEENS4_18smem_ptr_flag_bitsILi8EEENST_INS5_IJNSA_ILi8EEESH_EEENS5_IJSH_SB_EEEEEEEvNS4_8identityES12_S1C_vS1D_EENS_8epilogue10collective6detail29Sm90TmaWarpSpecializedAdapterINS1G_15DefaultEpilogueISJ_SK_SK_NS1F_6thread17LinearCombinationISJ_Li1EffLNS1K_9ScaleType4KindE0ELNS_15FloatRoundStyleE2ESJ_EENS1_15EpilogueDefaultEEEEEvvEEEEvNT_6ParamsE,(.L_x_325 - _ZN7cutlass13device_kernelINS_4gemm6kernel13GemmUniversalIN4cute5tupleIJiiiiEEENS1_10collective13CollectiveMmaINS1_37MainloopSm90TmaGmmaWarpSpecializedFP8ILi2ENS5_IJNS4_1CILi1EEESB_SB_EEENS1_35KernelTmaWarpSpecializedCooperativeEEENS5_IJNSA_ILi128EEENSA_ILi256EEENSA_ILi32EEEEEENS_12float_e4m3_tENS5_IJlSB_lEEESJ_SK_NS4_8TiledMMAINS4_8MMA_AtomIJNS4_4SM904GMMA31MMA_64x256x32_F32E4M3E4M3_SS_TNILNSO_7ScaleInE1ELSQ_1EEEEEENS4_6LayoutINS5_IJNSA_ILi2EEESB_SB_EEENS5_IJSB_NSA_ILi0EEESW_EEEEENS5_IJNS4_10UnderscoreESZ_SZ_EEEEENS4_13SM90_TMA_LOADENS4_14ComposedLayoutINS4_7SwizzleILi1ELi4ELi3EEENS4_18smem_ptr_flag_bitsILi8EEENST_INS5_IJNSA_ILi8EEESH_EEENS5_IJSH_SB_EEEEEEEvNS4_8identityES12_S1C_vS1D_EENS_8epilogue10collective6detail29Sm90TmaWarpSpecializedAdapterINS1G_15DefaultEpilogueISJ_SK_SK_NS1F_6thread17LinearCombinationISJ_Li1EffLNS1K_9ScaleType4KindE0ELNS_15FloatRoundStyleE2ESJ_EENS1_15EpilogueDefaultEEEEEvvEEEEvNT_6ParamsE)
        .other          _ZN7cutlass13device_kernelINS_4gemm6kernel13GemmUniversalIN4cute5tupleIJiiiiEEENS1_10collective13CollectiveMmaINS1_37MainloopSm90TmaGmmaWarpSpecializedFP8ILi2ENS5_IJNS4_1CILi1EEESB_SB_EEENS1_35KernelTmaWarpSpecializedCooperativeEEENS5_IJNSA_ILi128EEENSA_ILi256EEENSA_ILi32EEEEEENS_12float_e4m3_tENS5_IJlSB_lEEESJ_SK_NS4_8TiledMMAINS4_8MMA_AtomIJNS4_4SM904GMMA31MMA_64x256x32_F32E4M3E4M3_SS_TNILNSO_7ScaleInE1ELSQ_1EEEEEENS4_6LayoutINS5_IJNSA_ILi2EEESB_SB_EEENS5_IJSB_NSA_ILi0EEESW_EEEEENS5_IJNS4_10UnderscoreESZ_SZ_EEEEENS4_13SM90_TMA_LOADENS4_14ComposedLayoutINS4_7SwizzleILi1ELi4ELi3EEENS4_18smem_ptr_flag_bitsILi8EEENST_INS5_IJNSA_ILi8EEESH_EEENS5_IJSH_SB_EEEEEEEvNS4_8identityES12_S1C_vS1D_EENS_8epilogue10collective6detail29Sm90TmaWarpSpecializedAdapterINS1G_15DefaultEpilogueISJ_SK_SK_NS1F_6thread17LinearCombinationISJ_Li1EffLNS1K_9ScaleType4KindE0ELNS_15FloatRoundStyleE2ESJ_EENS1_15EpilogueDefaultEEEEEvvEEEEvNT_6ParamsE,@"STO_CUDA_ENTRY STV_DEFAULT"
_ZN7cutlass13device_kernelINS_4gemm6kernel13GemmUniversalIN4cute5tupleIJiiiiEEENS1_10collective13CollectiveMmaINS1_37MainloopSm90TmaGmmaWarpSpecializedFP8ILi2ENS5_IJNS4_1CILi1EEESB_SB_EEENS1_35KernelTmaWarpSpecializedCooperativeEEENS5_IJNSA_ILi128EEENSA_ILi256EEENSA_ILi32EEEEEENS_12float_e4m3_tENS5_IJlSB_lEEESJ_SK_NS4_8TiledMMAINS4_8MMA_AtomIJNS4_4SM904GMMA31MMA_64x256x32_F32E4M3E4M3_SS_TNILNSO_7ScaleInE1ELSQ_1EEEEEENS4_6LayoutINS5_IJNSA_ILi2EEESB_SB_EEENS5_IJSB_NSA_ILi0EEESW_EEEEENS5_IJNS4_10UnderscoreESZ_SZ_EEEEENS4_13SM90_TMA_LOADENS4_14ComposedLayoutINS4_7SwizzleILi1ELi4ELi3EEENS4_18smem_ptr_flag_bitsILi8EEENST_INS5_IJNSA_ILi8EEESH_EEENS5_IJSH_SB_EEEEEEEvNS4_8identityES12_S1C_vS1D_EENS_8epilogue10collective6detail29Sm90TmaWarpSpecializedAdapterINS1G_15DefaultEpilogueISJ_SK_SK_NS1F_6thread17LinearCombinationISJ_Li1EffLNS1K_9ScaleType4KindE0ELNS_15FloatRoundStyleE2ESJ_EENS1_15EpilogueDefaultEEEEEvvEEEEvNT_6ParamsE:
[----:B------:R-:W0:Y:S02]  /*0000*/  LDC R1, c[0x0][0x28] ;  /* 0x00000a00ff017b82 */ /* 0x000e240000000800 */
[----:B0-----:R-:W-:Y:S01]  /*0010*/  VIADD R1, R1, 0xffffff00 ;  /* 0xffffff0001017836 */ /* 0x001fe20000000000 */
[----:B------:R-:W0:Y:S01]  /*0020*/  S2R R2, SR_TID.X ;  /* 0x0000000000027919 */ /* 0x000e220000002100 */
[----:B------:R-:W-:Y:S01]  /*0030*/  ELECT P0, URZ, PT ;  /* 0x00000000003f782f */ /* 0x000fe20003800000 */
[----:B------:R-:W-:Y:S01]  /*0040*/  BSSY B0, `(.L_x_0) ;  /* 0x0000015000007945 */ /* 0x000fe20003800000 */
[--C-:B0-----:R-:W-:Y:S02]  /*0050*/  SHF.R.U32.HI R0, RZ, 0x5, R2.reuse ;  /* 0x00000005ff007819 */ /* 0x101fe40000011602 */
[----:B------:R-:W-:-:S03]  /*0060*/  SHF.R.U32.HI R2, RZ, 0x7, R2 ;  /* 0x00000007ff027819 */ /* 0x000fc60000011602 */
[----:B------:R-:W0:Y:S04]  /*0070*/  SHFL.IDX PT, R3, R0, RZ, 0x1f ;  /* 0x00001fff00037589 */ /* 0x000e2800000e0000 */
[----:B------:R-:W1:Y:S01]  /*0080*/  SHFL.IDX PT, R2, R2, RZ, 0x1f ;  /* 0x00001fff02027589 */ /* 0x000e6200000e0000 */
[----:B0-----:R-:W-:Y:S02]  /*0090*/  R2UR UR4, R3 ;  /* 0x00000000030472ca */ /* 0x001fe400000e0000 */
[----:B-1----:R-:W-:-:S11]  /*00a0*/  R2UR UR6, R2 ;  /* 0x00000000020672ca */ /* 0x002fd600000e0000 */
[----:B------:R-:W-:Y:S02]  /*00b0*/  USHF.R.S32.HI UR5, URZ, 0x1f, UR4 ;  /* 0x0000001f3f057899 */ /* 0x000fe40008011404 */
[----:B------:R-:W-:Y:S02]  /*00c0*/  ISETP.NE.OR P0, PT, RZ, UR4, !P0 ;  /* 0x00000004ff007c0c */ /* 0x000fe4000c705670 */
[----:B------:R-:W-:-:S04]  /*00d0*/  ULEA.HI UR5, UR5, UR4, URZ, 0x2 ;  /* 0x0000000405057291 */ /* 0x000fc8000f8f103f */
[----:B------:R-:W-:-:S04]  /*00e0*/  ULOP3.LUT UR5, UR5, 0xfffffffc, URZ, 0xc0, !UPT ;  /* 0xfffffffc05057892 */ /* 0x000fc8000f8ec03f */
[----:B------:R-:W-:-:S03]  /*00f0*/  UIADD3 UR8, UR4, -UR5, URZ ;  /* 0x8000000504087290 */ /* 0x000fc6000fffe03f */
[----:B------:R-:W-:Y:S09]  /*0100*/  @P0 BRA `(.L_x_1) ;  /* 0x0000000000200947 */ /* 0x000ff20003800000 */
[----:B------:R-:W-:Y:S02]  /*0110*/  ULDC.64 UR4, c[0x0][0x198] ;  /* 0x0000660000047ab9 */ /* 0x000fe40000000a00 */
[----:B------:R-:W-:Y:S02]  /*0120*/  UIADD3 UR10, UP0, UR4, 0xf0, URZ ;  /* 0x000000f0040a7890 */ /* 0x000fe4000ff1e03f */
[----:B------:R-:W-:Y:S02]  /*0130*/  UIADD3 UR4, UP1, UR4, 0x1f0, URZ ;  /* 0x000001f004047890 */ /* 0x000fe4000ff3e03f */
[----:B------:R-:W-:Y:S02]  /*0140*/  UIADD3.X UR11, URZ, UR5, URZ, UP0, !UPT ;  /* 0x000000053f0b7290 */ /* 0x000fe400087fe43f */
[----:B------:R-:W-:-:S07]  /*0150*/  UIADD3.X UR5, URZ, UR5, URZ, UP1, !UPT ;  /* 0x000000053f057290 */ /* 0x000fce0008ffe43f */
[----:B------:R0:W-:Y:S02]  /*0160*/  UTMACCTL.PF [UR10] ;  /* 0x000000000a0079b9 */ /* 0x0001e40008040000 */
[----:B------:R0:W-:Y:S02]  /*0170*/  UTMACCTL.PF [UR4] ;  /* 0x00000000040079b9 */ /* 0x0001e40008040000 */
[----:B0-----:R-:W-:Y:S01]  /*0180*/  NOP ;  /* 0x0000000000007918 */ /* 0x001fe20000000000 */
.L_x_1:
[----:B------:R-:W-:Y:S05]  /*0190*/  BSYNC B0 ;  /* 0x0000000000007941 */ /* 0x000fea0003800000 */
.L_x_0:
[----:B------:R-:W0:Y:S01]  /*01a0*/  SHFL.IDX PT, R2, R0, RZ, 0x1f ;  /* 0x00001fff00027589 */ /* 0x000e2200000e0000 */
[----:B------:R-:W-:Y:S01]  /*01b0*/  UISETP.NE.AND UP0, UPT, UR8, 0x3, UPT ;  /* 0x000000030800788c */ /* 0x000fe2000bf05270 */
[----:B------:R-:W-:Y:S01]  /*01c0*/  ISETP.NE.AND P1, PT, RZ, UR6, PT ;  /* 0x00000006ff007c0c */ /* 0x000fe2000bf25270 */
[----:B------:R-:W-:Y:S02]  /*01d0*/  UIADD3 UR10, UR6, -0x1, URZ ;  /* 0xffffffff060a7890 */ /* 0x000fe4000fffe03f */
[----:B------:R-:W-:Y:S02]  /*01e0*/  UISETP.EQ.OR UP0, UPT, UR8, URZ, !UP0 ;  /* 0x0000003f0800728c */ /* 0x000fe4000c702670 */
[----:B------:R-:W-:Y:S02]  /*01f0*/  UISETP.GE.U32.AND UP1, UPT, UR10, 0x2, UPT ;  /* 0x000000020a00788c */ /* 0x000fe4000bf26070 */
[----:B------:R-:W-:-:S04]  /*0200*/  UISETP.EQ.AND UP0, UPT, UR6, URZ, UP0 ;  /* 0x0000003f0600728c */ /* 0x000fc80008702270 */
[----:B------:R-:W-:-:S04]  /*0210*/  USEL UR13, URZ, 0x1, !UP0 ;  /* 0x000000013f0d7887 */ /* 0x000fc8000c000000 */
[----:B------:R-:W-:Y:S01]  /*0220*/  USEL UR13, UR13, 0x2, UP1 ;  /* 0x000000020d0d7887 */ /* 0x000fe20008800000 */
[----:B0-----:R-:W-:-:S13]  /*0230*/  ISETP.NE.AND P0, PT, R2, RZ, PT ;  /* 0x000000ff0200720c */ /* 0x001fda0003f05270 */
[----:B------:R-:W-:Y:S05]  /*0240*/  @P0 BRA `(.L_x_2) ;  /* 0x0000000000480947 */ /* 0x000fea0003800000 */
[----:B------:R-:W0:Y:S01]  /*0250*/  S2UR UR9, SR_CgaCtaId ;  /* 0x00000000000979c3 */ /* 0x000e220000008800 */
[----:B------:R-:W-:Y:S01]  /*0260*/  UMOV UR4, 0x400 ;  /* 0x0000040000047882 */ /* 0x000fe20000000000 */
[----:B------:R-:W-:Y:S01]  /*0270*/  UMOV UR5, 0x1 ;  /* 0x0000000100057882 */ /* 0x000fe20000000000 */
[----:B------:R-:W-:Y:S01]  /*0280*/  UMOV UR6, 0x100 ;  /* 0x0000010000067882 */ /* 0x000fe20000000000 */
[----:B------:R-:W-:Y:S01]  /*0290*/  ELECT P0, URZ, PT ;  /* 0x00000000003f782f */ /* 0x000fe20003800000 */
[----:B------:R-:W-:-:S04]  /*02a0*/  UIADD3 UR6, -UR6, 0x100000, URZ ;  /* 0x0010000006067890 */ /* 0x000fc8000fffe13f */
[----:B------:R-:W-:Y:S02]  /*02b0*/  USHF.L.U32 UR7, UR6, 0xb, URZ ;  /* 0x0000000b06077899 */ /* 0x000fe4000800063f */
[----:B------:R-:W-:Y:S02]  /*02c0*/  USHF.L.U32 UR6, UR6, 0x1, URZ ;  /* 0x0000000106067899 */ /* 0x000fe4000800063f */
[----:B0-----:R-:W-:Y:S02]  /*02d0*/  ULEA UR9, UR9, UR4, 0x18 ;  /* 0x0000000409097291 */ /* 0x001fe4000f8ec03f */
[----:B------:R-:W-:-:S04]  /*02e0*/  UIADD3 UR4, -UR5, 0x100000, URZ ;  /* 0x0010000005047890 */ /* 0x000fc8000fffe13f */
[----:B------:R-:W-:Y:S02]  /*02f0*/  USHF.L.U32 UR5, UR4, 0xb, URZ ;  /* 0x0000000b04057899 */ /* 0x000fe4000800063f */
[----:B------:R-:W-:Y:S01]  /*0300*/  USHF.L.U32 UR4, UR4, 0x1, URZ ;  /* 0x0000000104047899 */ /* 0x000fe2000800063f */
[----:B------:R-:W0:Y:S11]  /*0310*/  FENCE.VIEW.ASYNC.S ;  /* 0x00000000000073c6 */ /* 0x000e360000000000 */
[----:B0-----:R0:W1:Y:S01]  /*0320*/  SYNCS.EXCH.64 URZ, [UR9], UR4 ;  /* 0x00000004093f75b2 */ /* 0x0010620008000100 */
[----:B------:R0:W2:Y:S01]  /*0330*/  SYNCS.EXCH.64 URZ, [UR9+0x10], UR6 ;  /* 0x00001006093f75b2 */ /* 0x0000a20008000100 */
[----:B------:R0:W3:Y:S01]  /*0340*/  SYNCS.EXCH.64 URZ, [UR9+0x8], UR4 ;  /* 0x00000804093f75b2 */ /* 0x0000e20008000100 */
[----:B------:R0:W4:Y:S01]  /*0350*/  SYNCS.EXCH.64 URZ, [UR9+0x18], UR6 ;  /* 0x00001806093f75b2 */ /* 0x0001220008000100 */
[----:B------:R-:W-:Y:S01]  /*0360*/  NOP ;  /* 0x0000000000007918 */ /* 0x000fe20000000000 */
.L_x_2:
[----:B------:R-:W5:Y:S01]  /*0370*/  SHFL.IDX PT, R0, R0, RZ, 0x1f ;  /* 0x00001fff00007589 */ /* 0x000f6200000e0000 */
[----:B------:R-:W1:Y:S01]  /*0380*/  LDC R2, c[0x0][0x65c] ;  /* 0x00019700ff027b82 */ /* 0x000e620000000800 */
[----:B------:R-:W-:Y:S01]  /*0390*/  ELECT P0, URZ, PT ;  /* 0x00000000003f782f */ /* 0x000fe20003800000 */
[----:B------:R-:W-:Y:S01]  /*03a0*/  IMAD.MOV.U32 R3, RZ, RZ, RZ ;  /* 0x000000ffff037224 */ /* 0x000fe200078e00ff */
[----:B0-----:R-:W-:Y:S01]  /*03b0*/  UMOV UR4, 0x20 ;  /* 0x0000002000047882 */ /* 0x001fe20000000000 */
[----:B------:R-:W-:Y:S01]  /*03c0*/  NOP ;  /* 0x0000000000007918 */ /* 0x000fe20000000000 */
[----:B------:R-:W-:Y:S01]  /*03d0*/  NOP ;  /* 0x0000000000007918 */ /* 0x000fe20000000000 */
[----:B-----5:R-:W-:Y:S02]  /*03e0*/  ISETP.NE.OR P0, PT, R0, RZ, !P0 ;  /* 0x000000ff0000720c */ /* 0x020fe40004705670 */
[----:B-1----:R-:W-:Y:S01]  /*03f0*/  ISETP.NE.AND P3, PT, R2, 0x1, PT ;  /* 0x000000010200780c */ /* 0x002fe20003f65270 */
[----:B------:R-:W0:Y:S01]  /*0400*/  S2R R0, SR_CTAID.Y ;  /* 0x0000000000007919 */ /* 0x000e220000002600 */
[----:B------:R-:W1:Y:S09]  /*0410*/  S2R R2, SR_CTAID.X ;  /* 0x0000000000027919 */ /* 0x000e720000002500 */
[----:B------:R-:W-:Y:S01]  /*0420*/  VOTEU.ALL UP0, P0 ;  /* 0x00000000003f7886 */ /* 0x000fe20000000000 */
[----:B------:R-:W-:Y:S01]  /*0430*/  VOTEU.ALL UP1, P0 ;  /* 0x00000000003f7886 */ /* 0x000fe20000020000 */
[----:B------:R-:W1:Y:S01]  /*0440*/  @P3 LDC R7, c[0x0][0x10] ;  /* 0x00000400ff073b82 */ /* 0x000e620000000800 */
[----:B------:R-:W-:-:S02]  /*0450*/  @P3 IMAD.MOV.U32 R5, RZ, RZ, RZ ;  /* 0x000000ffff053224 */ /* 0x000fc400078e00ff */
[----:B------:R-:W-:Y:S01]  /*0460*/  @P3 IMAD.MOV.U32 R11, RZ, RZ, RZ ;  /* 0x000000ffff0b3224 */ /* 0x000fe200078e00ff */
[----:B------:R-:W-:Y:S01]  /*0470*/  @!UP0 UMOV UR6, 0x400 ;  /* 0x0000040000068882 */ /* 0x000fe20000000000 */
[----:B------:R-:W-:-:S04]  /*0480*/  @!UP0 UIADD3 UR4, -UR4, 0x100000, URZ ;  /* 0x0010000004048890 */ /* 0x000fc8000fffe13f */
[----:B------:R-:W-:Y:S02]  /*0490*/  @!UP0 USHF.L.U32 UR5, UR4, 0xb, URZ ;  /* 0x0000000b04058899 */ /* 0x000fe4000800063f */
[----:B------:R-:W-:Y:S01]  /*04a0*/  @!UP0 USHF.L.U32 UR4, UR4, 0x1, URZ ;  /* 0x0000000104048899 */ /* 0x000fe2000800063f */
[----:B------:R-:W5:Y:S08]  /*04b0*/  @!P3 LDC R9, c[0x0][0xc] ;  /* 0x00000300ff09bb82 */ /* 0x000f700000000800 */
[----:B------:R-:W2:Y:S01]  /*04c0*/  @!UP0 S2UR UR7, SR_CgaCtaId ;  /* 0x00000000000789c3 */ /* 0x000ea20000008800 */
[----:B0-----:R-:W-:-:S04]  /*04d0*/  @P3 IMAD.MOV.U32 R4, RZ, RZ, R0 ;  /* 0x000000ffff043224 */ /* 0x001fc800078e0000 */
[----:B-1----:R-:W-:-:S04]  /*04e0*/  @P3 IMAD.WIDE.U32 R6, R2, R7, R4 ;  /* 0x0000000702063225 */ /* 0x002fc800078e0004 */
[----:B------:R-:W-:Y:S02]  /*04f0*/  @P3 IMAD.MOV.U32 R16, RZ, RZ, R6 ;  /* 0x000000ffff103224 */ /* 0x000fe400078e0006 */
[----:B------:R-:W-:Y:S02]  /*0500*/  @P3 IMAD.IADD R17, R7, 0x1, R11 ;  /* 0x0000000107113824 */ /* 0x000fe400078e020b */
[----:B-----5:R-:W-:-:S04]  /*0510*/  @!P3 IMAD.WIDE.U32 R4, R9, R0, R2 ;  /* 0x000000000904b225 */ /* 0x020fc800078e0002 */
[----:B------:R-:W-:Y:S02]  /*0520*/  @!P3 IMAD.MOV.U32 R16, RZ, RZ, R4 ;  /* 0x000000ffff10b224 */ /* 0x000fe400078e0004 */
[----:B------:R-:W-:Y:S01]  /*0530*/  @!P3 IMAD.MOV.U32 R17, RZ, RZ, R5 ;  /* 0x000000ffff11b224 */ /* 0x000fe200078e0005 */
[----:B--2---:R-:W-:Y:S02]  /*0540*/  @!UP0 ULEA UR6, UR7, UR6, 0x18 ;  /* 0x0000000607068291 */ /* 0x004fe4000f8ec03f */
[----:B------:R0:W-:Y:S01]  /*0550*/  STL [R1+0x7c], R16 ;  /* 0x00007c1001007387 */ /* 0x0001e20000100800 */
[----:B------:R-:W-:-:S03]  /*0560*/  VOTEU.ALL UP0, P0 ;  /* 0x00000000003f7886 */ /* 0x000fc60000000000 */
[----:B------:R0:W-:Y:S04]  /*0570*/  STL [R1+0x78], R17 ;  /* 0x0000781101007387 */ /* 0x0001e80000100800 */
[----:B------:R-:W1:Y:S02]  /*0580*/  FENCE.VIEW.ASYNC.S ;  /* 0x00000000000073c6 */ /* 0x000e640000000000 */
[----:B-1----:R0:W3:Y:S01]  /*0590*/  @!UP0 SYNCS.EXCH.64 URZ, [UR6+0x30], UR4 ;  /* 0x00003004063f85b2 */ /* 0x0020e20008000100 */
[----:B------:R0:W3:Y:S01]  /*05a0*/  @!UP1 SYNCS.EXCH.64 URZ, [UR6+0x38], UR4 ;  /* 0x00003804063f95b2 */ /* 0x0000e20008000100 */
[----:B------:R-:W-:Y:S01]  /*05b0*/  NOP ;  /* 0x0000000000007918 */ /* 0x000fe20000000000 */
[----:B---34-:R-:W-:Y:S06]  /*05c0*/  BAR.SYNC.DEFER_BLOCKING 0x0 ;  /* 0x0000000000007b1d */ /* 0x018fec0000010000 */
[----:B0-----:R-:W-:Y:S05]  /*05d0*/  @!P1 BRA `(.L_x_3) ;  /* 0x000000e000709947 */ /* 0x001fea0003800000 */
[----:B------:R-:W-:-:S06]  /*05e0*/  UISETP.GT.U32.AND UP0, UPT, UR10, 0x1, UPT ;  /* 0x000000010a00788c */ /* 0x000fcc000bf04070 */
[----:B------:R-:W-:-:S13]  /*05f0*/  PLOP3.LUT P0, PT, PT, PT, UP0, 0x80, 0x0 ;  /* 0x000000000000781c */ /* 0x000fda0003f0f008 */
[----:B------:R-:W-:Y:S05]  /*0600*/  @P0 EXIT ;  /* 0x000000000000094d */ /* 0x000fea0003800000 */
[----:B------:R-:W-:Y:S01]  /*0610*/  IMAD.MOV.U32 R6, RZ, RZ, -0x1 ;  /* 0xffffffffff067424 */ /* 0x000fe200078e00ff */
[----:B------:R-:W-:Y:S01]  /*0620*/  ULDC.64 UR4, c[0x0][0x650] ;  /* 0x0001940000047ab9 */ /* 0x000fe20000000a00 */
[----:B------:R-:W-:Y:S01]  /*0630*/  IMAD.MOV.U32 R5, RZ, RZ, -0x1 ;  /* 0xffffffffff057424 */ /* 0x000fe200078e00ff */
[----:B------:R-:W-:Y:S01]  /*0640*/  ISETP.GE.U32.AND P0, PT, R16, UR4, PT ;  /* 0x0000000410007c0c */ /* 0x000fe2000bf06070 */
[----:B------:R-:W-:Y:S01]  /*0650*/  UMOV UR22, 0xffffffff ;  /* 0xffffffff00167882 */ /* 0x000fe20000000000 */
[----:B------:R0:W-:Y:S01]  /*0660*/  STL [R1+0x84], R6 ;  /* 0x0000840601007387 */ /* 0x0001e20000100800 */
[----:B------:R-:W-:Y:S02]  /*0670*/  PRMT R4, RZ, 0x7610, R4 ;  /* 0x00007610ff047816 */ /* 0x000fe40000000004 */
[----:B------:R-:W-:Y:S01]  /*0680*/  ISETP.GE.U32.AND.EX P0, PT, R17, UR5, PT, P0 ;  /* 0x0000000511007c0c */ /* 0x000fe2000bf06100 */
[----:B------:R0:W-:-:S12]  /*0690*/  STL [R1+0x80], R5 ;  /* 0x0000800501007387 */ /* 0x0001d80000100800 */
[----:B0-----:R-:W-:Y:S05]  /*06a0*/  @P0 BRA `(.L_x_4) ;  /* 0x0000000400680947 */ /* 0x001fea0003800000 */
[----:B------:R-:W0:Y:S01]  /*06b0*/  LDC.64 R12, c[0x0][0x628] ;  /* 0x00018a00ff0c7b82 */ /* 0x000e220000000a00 */
[----:B------:R-:W-:Y:S02]  /*06c0*/  IMAD.MOV.U32 R4, RZ, RZ, R16 ;  /* 0x000000ffff047224 */ /* 0x000fe400078e0010 */
[----:B------:R-:W-:-:S05]  /*06d0*/  IMAD.MOV.U32 R5, RZ, RZ, R17 ;  /* 0x000000ffff057224 */ /* 0x000fca00078e0011 */
[----:B------:R-:W1:Y:S08]  /*06e0*/  LDC R10, c[0x0][0x630] ;  /* 0x00018c00ff0a7b82 */ /* 0x000e700000000800 */
[----:B------:R-:W2:Y:S01]  /*06f0*/  LDC.64 R14, c[0x0][0x620] ;  /* 0x00018800ff0e7b82 */ /* 0x000ea20000000a00 */
[----:B0-----:R-:W-:-:S04]  /*0700*/  ISETP.NE.U32.AND P0, PT, R12, RZ, PT ;  /* 0x000000ff0c00720c */ /* 0x001fc80003f05070 */
[----:B------:R-:W-:-:S13]  /*0710*/  ISETP.NE.AND.EX P0, PT, R13, RZ, PT, P0 ;  /* 0x000000ff0d00720c */ /* 0x000fda0003f05300 */
[----:B-12---:R-:W-:Y:S05]  /*0720*/  @!P0 BRA `(.L_x_5) ;  /* 0x0000000000288947 */ /* 0x006fea0003800000 */
[----:B------:R-:W0:Y:S02]  /*0730*/  LDC R9, c[0x0][0x634] ;  /* 0x00018d00ff097b82 */ /* 0x000e240000000800 */
[----:B0-----:R-:W-:-:S05]  /*0740*/  IADD3 R9, P0, R16, R9, RZ ;  /* 0x0000000910097210 */ /* 0x001fca0007f1e0ff */
[----:B------:R-:W-:-:S04]  /*0750*/  IMAD.X R11, RZ, RZ, R17, P0 ;  /* 0x000000ffff0b7224 */ /* 0x000fc800000e0611 */
[----:B------:R-:W-:-:S04]  /*0760*/  IMAD.WIDE.U32 R4, R11, R12, RZ ;  /* 0x0000000c0b047225 */ /* 0x000fc800078e00ff */
[----:B------:R-:W-:-:S04]  /*0770*/  IMAD.WIDE.U32 R6, P0, R9, R13, R4 ;  /* 0x0000000d09067225 */ /* 0x000fc80007800004 */
[----:B------:R-:W-:-:S04]  /*0780*/  IMAD.WIDE.U32 R4, R9, R12, RZ ;  /* 0x0000000c09047225 */ /* 0x000fc800078e00ff */
[----:B------:R-:W-:Y:S01]  /*0790*/  IMAD.X R9, RZ, RZ, RZ, P0 ;  /* 0x000000ffff097224 */ /* 0x000fe200000e06ff */
[----:B------:R-:W-:Y:S01]  /*07a0*/  IADD3 RZ, P0, R5, R6, RZ ;  /* 0x0000000605ff7210 */ /* 0x000fe20007f1e0ff */
[----:B------:R-:W-:-:S04]  /*07b0*/  IMAD.MOV.U32 R8, RZ, RZ, R7 ;  /* 0x000000ffff087224 */ /* 0x000fc800078e0007 */
[----:B------:R-:W-:-:S08]  /*07c0*/  IMAD.WIDE.U32.X R4, R11, R13, R8, P0 ;  /* 0x0000000d0b047225 */ /* 0x000fd000000e0408 */
.L_x_5:
[-CC-:B------:R-:W-:Y:S01]  /*07d0*/  SHF.R.U64 R24, R4, R10.reuse, R5.reuse ;  /* 0x0000000a04187219 */ /* 0x180fe20000001205 */
[----:B------:R-:W0:Y:S01]  /*07e0*/  LDC R8, c[0x0][0x618] ;  /* 0x00018600ff087b82 */ /* 0x000e220000000800 */
[----:B------:R-:W-:Y:S01]  /*07f0*/  SHF.R.U32.HI R4, RZ, R10, R5 ;  /* 0x0000000aff047219 */ /* 0x000fe20000011605 */
[----:B------:R-:W-:Y:S01]  /*0800*/  ULDC UR4, c[0x0][0x150] ;  /* 0x0000540000047ab9 */ /* 0x000fe20000000800 */
[----:B------:R-:W-:Y:S01]  /*0810*/  IADD3 R9, P0, RZ, -R24, RZ ;  /* 0x80000018ff097210 */ /* 0x000fe20007f1e0ff */
[----:B------:R-:W-:Y:S01]  /*0820*/  IMAD.MOV.U32 R5, RZ, RZ, R17 ;  /* 0x000000ffff057224 */ /* 0x000fe200078e0011 */
[----:B------:R-:W-:-:S03]  /*0830*/  I2FP.F32.U32 R3, R2 ;  /* 0x0000000200037245 */ /* 0x000fc60000201000 */
[----:B------:R-:W1:Y:S01]  /*0840*/  LDC.64 R18, c[0x0][0x640] ;  /* 0x00019000ff127b82 */ /* 0x000e620000000a00 */
[----:B------:R-:W-:Y:S02]  /*0850*/  IMAD.X R11, RZ, RZ, ~R4, P0 ;  /* 0x000000ffff0b7224 */ /* 0x000fe400000e0e04 */
[----:B------:R-:W-:Y:S01]  /*0860*/  FMUL R3, R3, UR4 ;  /* 0x0000000403037c20 */ /* 0x000fe20008400000 */
[----:B------:R-:W-:Y:S01]  /*0870*/  IMAD.MOV.U32 R4, RZ, RZ, R16 ;  /* 0x000000ffff047224 */ /* 0x000fe200078e0010 */
[----:B------:R-:W-:Y:S01]  /*0880*/  ULDC UR4, c[0x0][0x154] ;  /* 0x0000550000047ab9 */ /* 0x000fe20000000800 */
[-C--:B------:R-:W-:Y:S02]  /*0890*/  IMAD R6, R11, R14.reuse, RZ ;  /* 0x0000000e0b067224 */ /* 0x080fe400078e02ff */
[C---:B------:R-:W-:Y:S01]  /*08a0*/  IMAD.WIDE.U32 R4, R9.reuse, R14, R4 ;  /* 0x0000000e09047225 */ /* 0x040fe200078e0004 */
[----:B------:R-:W2:Y:S01]  /*08b0*/  LDC R10, c[0x0][0x608] ;  /* 0x00018200ff0a7b82 */ /* 0x000ea20000000800 */
[----:B------:R-:W3:Y:S02]  /*08c0*/  F2I.U32.TRUNC.NTZ R3, R3 ;  /* 0x0000000300037305 */ /* 0x000ee4000020f000 */
[----:B------:R-:W-:-:S04]  /*08d0*/  IMAD R9, R9, R15, R6 ;  /* 0x0000000f09097224 */ /* 0x000fc800078e0206 */
[----:B------:R-:W-:Y:S01]  /*08e0*/  IMAD.IADD R5, R5, 0x1, R9 ;  /* 0x0000000105057824 */ /* 0x000fe200078e0209 */
[----:B------:R-:W4:Y:S01]  /*08f0*/  LDC R7, c[0x0][0x144] ;  /* 0x00005100ff077b82 */ /* 0x000f220000000800 */
[----:B------:R-:W-:-:S03]  /*0900*/  IMAD.MOV.U32 R9, RZ, RZ, 0x1 ;  /* 0x00000001ff097424 */ /* 0x000fc600078e00ff */
[----:B0-----:R-:W-:Y:S02]  /*0910*/  SHF.R.U64 R12, R4, R8, R5 ;  /* 0x00000008040c7219 */ /* 0x001fe40000001205 */
[----:B------:R-:W-:Y:S02]  /*0920*/  I2FP.F32.U32 R4, R0 ;  /* 0x0000000000047245 */ /* 0x000fe40000201000 */
[----:B------:R-:W0:Y:S01]  /*0930*/  LDC R14, c[0x0][0x658] ;  /* 0x00019600ff0e7b82 */ /* 0x000e220000000800 */
[----:B-1----:R-:W-:Y:S01]  /*0940*/  ISETP.NE.U32.AND P0, PT, R18, RZ, PT ;  /* 0x000000ff1200720c */ /* 0x002fe20003f05070 */
[----:B---3--:R-:W-:Y:S02]  /*0950*/  IMAD.MOV R6, RZ, RZ, -R3 ;  /* 0x000000ffff067224 */ /* 0x008fe400078e0a03 */
[----:B------:R-:W-:Y:S01]  /*0960*/  FMUL R4, R4, UR4 ;  /* 0x0000000404047c20 */ /* 0x000fe20008400000 */
[----:B------:R-:W-:Y:S01]  /*0970*/  SHF.R.U32.HI R3, RZ, R8, R5 ;  /* 0x00000008ff037219 */ /* 0x000fe20000011605 */
[----:B------:R-:W-:Y:S01]  /*0980*/  IMAD.MOV.U32 R5, RZ, RZ, -0x1 ;  /* 0xffffffffff057424 */ /* 0x000fe200078e00ff */
[----:B------:R-:W-:Y:S01]  /*0990*/  ISETP.NE.AND.EX P0, PT, R19, RZ, PT, P0 ;  /* 0x000000ff1300720c */ /* 0x000fe20003f05300 */
[----:B------:R1:W3:Y:S01]  /*09a0*/  F2I.U32.TRUNC.NTZ R11, R4 ;  /* 0x00000004000b7305 */ /* 0x0002e2000020f000 */
[----:B------:R-:W1:Y:S01]  /*09b0*/  LDC R13, c[0x0][0x148] ;  /* 0x00005200ff0d7b82 */ /* 0x000e620000000800 */
[----:B--2---:R-:W-:-:S02]  /*09c0*/  SHF.R.U64 R23, R12, R10, R3 ;  /* 0x0000000a0c177219 */ /* 0x004fc40000001203 */
[----:B------:R-:W-:-:S05]  /*09d0*/  SHF.R.U32.HI R3, RZ, R10, R3 ;  /* 0x0000000aff037219 */ /* 0x000fca0000011603 */
[----:B------:R-:W2:Y:S01]  /*09e0*/  LDC R17, c[0x0][0x600] ;  /* 0x00018000ff117b82 */ /* 0x000ea20000000800 */
[----:B----4-:R-:W-:-:S07]  /*09f0*/  IMAD R8, R7, R6, R2 ;  /* 0x0000000607087224 */ /* 0x010fce00078e0202 */
[----:B------:R-:W4:Y:S01]  /*0a00*/  LDC R16, c[0x0][0x648] ;  /* 0x00019200ff107b82 */ /* 0x000f220000000800 */
[-C--:B0-----:R-:W-:Y:S02]  /*0a10*/  SHF.L.U32 R2, R5, R14.reuse, RZ ;  /* 0x0000000e05027219 */ /* 0x081fe400000006ff */
[--C-:B------:R-:W-:Y:S02]  /*0a20*/  SHF.R.U64 R22, R23, R14, R3.reuse ;  /* 0x0000000e17167219 */ /* 0x100fe40000001203 */
[----:B------:R-:W-:Y:S02]  /*0a30*/  LOP3.LUT R10, RZ, R2, RZ, 0x33, !PT ;  /* 0x00000002ff0a7212 */ /* 0x000fe400078e33ff */
[-C--:B------:R-:W-:Y:S01]  /*0a40*/  SHF.R.U32.HI R3, RZ, R14.reuse, R3 ;  /* 0x0000000eff037219 */ /* 0x080fe20000011603 */
[----:B------:R-:W0:Y:S01]  /*0a50*/  LDC R21, c[0x0][0x638] ;  /* 0x00018e00ff157b82 */ /* 0x000e220000000800 */
[----:B------:R-:W-:Y:S01]  /*0a60*/  SHF.L.U32 R9, R9, R14, RZ ;  /* 0x0000000e09097219 */ /* 0x000fe200000006ff */
[----:B------:R-:W-:-:S06]  /*0a70*/  IMAD.MOV.U32 R2, RZ, RZ, R22 ;  /* 0x000000ffff027224 */ /* 0x000fcc00078e0016 */
[----:B------:R-:W0:Y:S01]  /*0a80*/  LDC R20, c[0x0][0x610] ;  /* 0x00018400ff147b82 */ /* 0x000e220000000800 */
[----:B-1-3--:R-:W-:Y:S05]  /*0a90*/  @!P0 BRA `(.L_x_6) ;  /* 0x0000000000288947 */ /* 0x00afea0003800000 */
[----:B------:R-:W1:Y:S02]  /*0aa0*/  LDC R7, c[0x0][0x64c] ;  /* 0x00019300ff077b82 */ /* 0x000e640000000800 */
[----:B-1----:R-:W-:-:S05]  /*0ab0*/  IADD3 R7, P0, R22, R7, RZ ;  /* 0x0000000716077210 */ /* 0x002fca0007f1e0ff */
        /* <DEDUP_REMOVED lines=8> */
.L_x_6:
[----:B----4-:R-:W-:Y:S01]  /*0b40*/  SHF.R.U64 R2, R2, R16, R3 ;  /* 0x0000001002027219 */ /* 0x010fe20000001203 */
[----:B--2---:R-:W-:Y:S01]  /*0b50*/  VIADD R3, R17, 0xffffffff ;  /* 0xffffffff11037836 */ /* 0x004fe20000000000 */
[----:B------:R-:W-:Y:S01]  /*0b60*/  LOP3.LUT R10, R23, R10, RZ, 0xc0, !PT ;  /* 0x0000000a170a7212 */ /* 0x000fe200078ec0ff */
[----:B------:R-:W-:Y:S01]  /*0b70*/  IMAD.MOV R11, RZ, RZ, -R11 ;  /* 0x000000ffff0b7224 */ /* 0x000fe200078e0a0b */
[----:B------:R-:W-:Y:S01]  /*0b80*/  R2UR UR22, R24 ;  /* 0x00000000181672ca */ /* 0x000fe200000e0000 */
[----:B------:R-:W-:Y:S01]  /*0b90*/  IMAD.MOV R4, RZ, RZ, -R2 ;  /* 0x000000ffff047224 */ /* 0x000fe200078e0a02 */
[----:B------:R-:W-:Y:S01]  /*0ba0*/  LOP3.LUT R3, R12, R3, RZ, 0xc0, !PT ;  /* 0x000000030c037212 */ /* 0x000fe200078ec0ff */
[----:B------:R-:W-:Y:S02]  /*0bb0*/  @P3 IMAD R8, R13, R11, R0 ;  /* 0x0000000b0d083224 */ /* 0x000fe400078e0200 */
[----:B------:R-:W-:Y:S02]  /*0bc0*/  IMAD R9, R9, R2, R10 ;  /* 0x0000000209097224 */ /* 0x000fe400078e020a */
[----:B0-----:R-:W-:-:S02]  /*0bd0*/  IMAD R0, R4, R21, R22 ;  /* 0x0000001504007224 */ /* 0x001fc400078e0216 */
[----:B------:R-:W-:Y:S02]  /*0be0*/  IMAD R8, R9, R20, R8 ;  /* 0x0000001409087224 */ /* 0x000fe400078e0208 */
[----:B------:R-:W-:Y:S02]  /*0bf0*/  IMAD R3, R0, R17, R3 ;  /* 0x0000001100037224 */ /* 0x000fe400078e0203 */
[----:B------:R-:W-:-:S03]  /*0c00*/  IMAD.MOV.U32 R4, RZ, RZ, 0x1 ;  /* 0x00000001ff047424 */ /* 0x000fc600078e00ff */
[----:B------:R-:W-:Y:S02]  /*0c10*/  SEL R2, R3, R8, !P3 ;  /* 0x0000000803027207 */ /* 0x000fe40005800000 */
[----:B------:R-:W-:-:S03]  /*0c20*/  SEL R0, R8, R3, !P3 ;  /* 0x0000000308007207 */ /* 0x000fc60005800000 */
[----:B------:R0:W-:Y:S04]  /*0c30*/  STL [R1+0x80], R2 ;  /* 0x0000800201007387 */ /* 0x0001e80000100800 */
[----:B------:R0:W-:Y:S02]  /*0c40*/  STL [R1+0x84], R0 ;  /* 0x0000840001007387 */ /* 0x0001e40000100800 */
.L_x_4:
[----:B------:R-:W-:-:S08]  /*0c50*/  NOP ;  /* 0x0000000000007918 */ /* 0x000fd00000000000 */
[----:B------:R-:W1:Y:S02]  /*0c60*/  USETMAXREG.TRY_ALLOC.CTAPOOL UP0, 0xe8 ;  /* 0x000000e8000079c8 */ /* 0x000e640008000600 */
[----:B-1----:R-:W-:-:S13]  /*0c70*/  PLOP3.LUT P0, PT, PT, PT, UP0, 0x80, 0x0 ;  /* 0x000000000000781c */ /* 0x002fda0003f0f008 */
[----:B------:R-:W-:Y:S05]  /*0c80*/  @!P0 BRA `(.L_x_4) ;  /* 0xfffffffc00f08947 */ /* 0x000fea000383ffff */
[----:B------:R-:W-:Y:S01]  /*0c90*/  ULDC.64 UR4, c[0x0][0x598] ;  /* 0x0001660000047ab9 */ /* 0x000fe20000000a00 */
[----:B------:R-:W-:Y:S01]  /*0ca0*/  ULDC.64 UR18, c[0x0][0x208] ;  /* 0x0000820000127ab9 */ /* 0x000fe20000000a00 */
[----:B------:R-:W-:-:S04]  /*0cb0*/  ISETP.NE.U32.AND P0, PT, RZ, UR4, PT ;  /* 0x00000004ff007c0c */ /* 0x000fc8000bf05070 */
[----:B------:R-:W-:-:S13]  /*0cc0*/  ISETP.NE.AND.EX P0, PT, RZ, UR5, PT, P0 ;  /* 0x00000005ff007c0c */ /* 0x000fda000bf05300 */
[----:B------:R-:W-:Y:S05]  /*0cd0*/  @!P0 BRA `(.L_x_7) ;  /* 0x0000000000208947 */ /* 0x000fea0003800000 */
[----:B0-----:R-:W0:Y:S02]  /*0ce0*/  LDC.64 R2, c[0x0][0x598] ;  /* 0x00016600ff027b82 */ /* 0x001e240000000a00 */
[----:B0-----:R-:W2:Y:S02]  /*0cf0*/  LDG.E.64 R2, desc[UR18][R2.64] ;  /* 0x0000001202027981 */ /* 0x001ea4000c1e1b00 */
[----:B--2---:R-:W-:-:S04]  /*0d00*/  ISETP.NE.U32.AND P0, PT, R2, RZ, PT ;  /* 0x000000ff0200720c */ /* 0x004fc80003f05070 */
[----:B------:R-:W-:-:S13]  /*0d10*/  ISETP.NE.AND.EX P0, PT, R3, RZ, PT, P0 ;  /* 0x000000ff0300720c */ /* 0x000fda0003f05300 */
[----:B------:R-:W-:Y:S05]  /*0d20*/  @!P0 BRA `(.L_x_7) ;  /* 0x00000000000c8947 */ /* 0x000fea0003800000 */
[----:B------:R-:W2:Y:S02]  /*0d30*/  LD.E R2, desc[UR18][R2.64] ;  /* 0x0000001202027980 */ /* 0x000ea4000c101900 */
[----:B--2---:R-:W-:Y:S01]  /*0d40*/  R2UR UR20, R2 ;  /* 0x00000000021472ca */ /* 0x004fe200000e0000 */
[----:B------:R-:W-:-:S14]  /*0d50*/  BRA `(.L_x_8) ;  /* 0x0000000000247947 */ /* 0x000fdc0003800000 */
.L_x_7:
[----:B------:R-:W-:Y:S02]  /*0d60*/  ULDC.64 UR4, c[0x0][0x588] ;  /* 0x0001620000047ab9 */ /* 0x000fe40000000a00 */
[----:B------:R-:W-:-:S04]  /*0d70*/  ISETP.NE.U32.AND P0, PT, RZ, UR4, PT ;  /* 0x00000004ff007c0c */ /* 0x000fc8000bf05070 */
[----:B------:R-:W-:-:S13]  /*0d80*/  ISETP.NE.AND.EX P0, PT, RZ, UR5, PT, P0 ;  /* 0x00000005ff007c0c */ /* 0x000fda000bf05300 */
[----:B------:R-:W-:Y:S05]  /*0d90*/  @!P0 BRA `(.L_x_9) ;  /* 0x0000000000108947 */ /* 0x000fea0003800000 */
[----:B0-----:R-:W0:Y:S02]  /*0da0*/  LDC.64 R2, c[0x0][0x588] ;  /* 0x00016200ff027b82 */ /* 0x001e240000000a00 */
[----:B0-----:R-:W2:Y:S02]  /*0db0*/  LDG.E R2, desc[UR18][R2.64] ;  /* 0x0000001202027981 */ /* 0x001ea4000c1e1900 */
[----:B--2---:R-:W-:Y:S01]  /*0dc0*/  R2UR UR20, R2 ;  /* 0x00000000021472ca */ /* 0x004fe200000e0000 */
[----:B------:R-:W-:-:S14]  /*0dd0*/  BRA `(.L_x_8) ;  /* 0x0000000000047947 */ /* 0x000fdc0003800000 */
.L_x_9:
[----:B------:R-:W-:-:S05]  /*0de0*/  ULDC UR20, c[0x0][0x580] ;  /* 0x0001600000147ab9 */ /* 0x000fca0000000800 */
.L_x_8:
[----:B------:R-:W-:Y:S02]  /*0df0*/  ULDC.64 UR4, c[0x0][0x5a0] ;  /* 0x0001680000047ab9 */ /* 0x000fe40000000a00 */
        /* <DEDUP_REMOVED lines=11> */
.L_x_10:
        /* <DEDUP_REMOVED lines=8> */
.L_x_12:
[----:B------:R-:W-:-:S05]  /*0f30*/  ULDC UR21, c[0x0][0x584] ;  /* 0x0001610000157ab9 */ /* 0x000fca0000000800 */
.L_x_11:
[----:B------:R-:W-:-:S13]  /*0f40*/  LOP3.LUT P0, RZ, R4, 0xff, RZ, 0xc0, !PT ;  /* 0x000000ff04ff7812 */ /* 0x000fda000780c0ff */
[----:B------:R-:W-:Y:S05]  /*0f50*/  @!P0 EXIT ;  /* 0x000000000000894d */ /* 0x000fea0003800000 */
[----:B------:R-:W-:Y:S01]  /*0f60*/  ULDC UR4, c[0x0][0x28c] ;  /* 0x0000a30000047ab9 */ /* 0x000fe20000000800 */
[----:B------:R-:W-:Y:S02]  /*0f70*/  ULOP3.LUT UR23, UR13, 0x1, URZ, 0xfc, !UPT ;  /* 0x000000010d177892 */ /* 0x000fe4000f8efc3f */
[----:B------:R-:W-:-:S04]  /*0f80*/  UIADD3 UR4, UR4, 0x1f, URZ ;  /* 0x0000001f04047890 */ /* 0x000fc8000fffe03f */
[----:B------:R-:W-:-:S04]  /*0f90*/  USHF.R.S32.HI UR5, URZ, 0x1f, UR4 ;  /* 0x0000001f3f057899 */ /* 0x000fc80008011404 */
[----:B------:R-:W-:-:S03]  /*0fa0*/  ULEA.HI UR5, UR5, UR4, URZ, 0x5 ;  /* 0x0000000405057291 */ /* 0x000fc6000f8f283f */
[----:B------:R-:W-:Y:S01]  /*0fb0*/  UMOV UR4, URZ ;  /* 0x0000003f00047c82 */ /* 0x000fe20008000000 */
[----:B------:R-:W-:-:S03]  /*0fc0*/  USHF.R.S32.HI UR12, URZ, 0x5, UR5 ;  /* 0x000000053f0c7899 */ /* 0x000fc60008011405 */
[----:B------:R-:W-:-:S09]  /*0fd0*/  UMOV UR5, URZ ;  /* 0x0000003f00057c82 */ /* 0x000fd20008000000 */
.L_x_293:
[----:B0-----:R-:W0:Y:S01]  /*0fe0*/  S2R R0, SR_TID.X ;  /* 0x0000000000007919 */ /* 0x001e220000002100 */
[----:B-1----:R-:W1:Y:S01]  /*0ff0*/  S2UR UR11, SR_CgaCtaId ;  /* 0x00000000000b79c3 */ /* 0x002e620000008800 */
[----:B------:R-:W-:Y:S01]  /*1000*/  UMOV UR14, 0x400 ;  /* 0x00000400000e7882 */ /* 0x000fe20000000000 */
[----:B------:R-:W-:Y:S01]  /*1010*/  UMOV UR6, URZ ;  /* 0x0000003f00067c82 */ /* 0x000fe20008000000 */
[----:B------:R-:W-:Y:S01]  /*1020*/  STL [R1+0x74], RZ ;  /* 0x000074ff01007387 */ /* 0x000fe20000100800 */
[----:B------:R-:W-:Y:S01]  /*1030*/  UMOV UR7, URZ ;  /* 0x0000003f00077c82 */ /* 0x000fe20008000000 */
[----:B------:R-:W-:Y:S01]  /*1040*/  UMOV UR8, URZ ;  /* 0x0000003f00087c82 */ /* 0x000fe20008000000 */
[----:B------:R-:W-:Y:S01]  /*1050*/  UMOV UR16, UR5 ;  /* 0x0000000500107c82 */ /* 0x000fe20008000000 */
[----:B------:R-:W-:Y:S01]  /*1060*/  STL [R1+0x70], RZ ;  /* 0x000070ff01007387 */ /* 0x000fe20000100800 */
[----:B--2---:R-:W2:Y:S01]  /*1070*/  LDC R2, c[0x0][0x28c] ;  /* 0x0000a300ff027b82 */ /* 0x004ea20000000800 */
[----:B------:R-:W-:-:S02]  /*1080*/  CS2R R4, SRZ ;  /* 0x0000000000047805 */ /* 0x000fc4000001ff00 */
[----:B------:R-:W-:Y:S01]  /*1090*/  CS2R R6, SRZ ;  /* 0x0000000000067805 */ /* 0x000fe2000001ff00 */
[----:B------:R-:W-:Y:S01]  /*10a0*/  STL [R1+0x6c], RZ ;  /* 0x00006cff01007387 */ /* 0x000fe20000100800 */
[----:B------:R-:W-:Y:S02]  /*10b0*/  CS2R R8, SRZ ;  /* 0x0000000000087805 */ /* 0x000fe4000001ff00 */
[----:B------:R-:W-:Y:S02]  /*10c0*/  CS2R R10, SRZ ;  /* 0x00000000000a7805 */ /* 0x000fe4000001ff00 */
[----:B------:R-:W-:Y:S01]  /*10d0*/  CS2R R12, SRZ ;  /* 0x00000000000c7805 */ /* 0x000fe2000001ff00 */
[----:B------:R-:W-:Y:S01]  /*10e0*/  STL [R1+0x68], RZ ;  /* 0x000068ff01007387 */ /* 0x000fe20000100800 */
[----:B------:R-:W-:Y:S02]  /*10f0*/  CS2R R14, SRZ ;  /* 0x00000000000e7805 */ /* 0x000fe4000001ff00 */
[----:B------:R-:W-:-:S02]  /*1100*/  CS2R R16, SRZ ;  /* 0x0000000000107805 */ /* 0x000fc4000001ff00 */
[----:B------:R-:W-:Y:S01]  /*1110*/  CS2R R18, SRZ ;  /* 0x0000000000127805 */ /* 0x000fe2000001ff00 */
[----:B------:R-:W-:Y:S01]  /*1120*/  STL [R1+0x64], RZ ;  /* 0x000064ff01007387 */ /* 0x000fe20000100800 */
[----:B------:R-:W-:Y:S02]  /*1130*/  CS2R R20, SRZ ;  /* 0x0000000000147805 */ /* 0x000fe4000001ff00 */
[----:B------:R-:W-:Y:S02]  /*1140*/  CS2R R22, SRZ ;  /* 0x0000000000167805 */ /* 0x000fe4000001ff00 */
[----:B------:R-:W-:Y:S01]  /*1150*/  CS2R R152, SRZ ;  /* 0x0000000000987805 */ /* 0x000fe2000001ff00 */
[----:B------:R-:W-:Y:S01]  /*1160*/  STL [R1+0x60], RZ ;  /* 0x000060ff01007387 */ /* 0x000fe20000100800 */
[----:B-1----:R-:W-:Y:S01]  /*1170*/  ULEA UR14, UR11, UR14, 0x18 ;  /* 0x0000000e0b0e7291 */ /* 0x002fe2000f8ec03f */
[----:B------:R-:W-:Y:S02]  /*1180*/  CS2R R154, SRZ ;  /* 0x00000000009a7805 */ /* 0x000fe4000001ff00 */
[----:B------:R-:W-:Y:S01]  /*1190*/  CS2R R156, SRZ ;  /* 0x00000000009c7805 */ /* 0x000fe2000001ff00 */
[----:B------:R-:W-:Y:S01]  /*11a0*/  STL [R1+0x5c], RZ ;  /* 0x00005cff01007387 */ /* 0x000fe20000100800 */
[----:B------:R-:W-:-:S02]  /*11b0*/  CS2R R158, SRZ ;  /* 0x00000000009e7805 */ /* 0x000fc4000001ff00 */
[----:B------:R-:W-:Y:S02]  /*11c0*/  CS2R R160, SRZ ;  /* 0x0000000000a07805 */ /* 0x000fe4000001ff00 */
[----:B------:R-:W-:Y:S02]  /*11d0*/  CS2R R162, SRZ ;  /* 0x0000000000a27805 */ /* 0x000fe4000001ff00 */
[----:B0-----:R-:W-:Y:S01]  /*11e0*/  LOP3.LUT R0, R0, 0x80, RZ, 0xc0, !PT ;  /* 0x0000008000007812 */ /* 0x001fe200078ec0ff */
[----:B------:R-:W-:Y:S01]  /*11f0*/  STL [R1+0x58], RZ ;  /* 0x000058ff01007387 */ /* 0x000fe20000100800 */
[----:B--2---:R-:W-:Y:S02]  /*1200*/  ISETP.GE.AND P0, PT, R2, 0x1, PT ;  /* 0x000000010200780c */ /* 0x004fe40003f06270 */
[----:B------:R-:W-:Y:S02]  /*1210*/  CS2R R2, SRZ ;  /* 0x0000000000027805 */ /* 0x000fe4000001ff00 */
[----:B------:R-:W-:Y:S01]  /*1220*/  SHF.R.U32.HI R0, RZ, 0x7, R0 ;  /* 0x00000007ff007819 */ /* 0x000fe20000011600 */
[----:B------:R-:W-:Y:S01]  /*1230*/  STL [R1+0x54], RZ ;  /* 0x000054ff01007387 */ /* 0x000fe20000100800 */
[----:B------:R-:W-:-:S02]  /*1240*/  CS2R R164, SRZ ;  /* 0x0000000000a47805 */ /* 0x000fc4000001ff00 */
[----:B------:R-:W-:Y:S02]  /*1250*/  CS2R R166, SRZ ;  /* 0x0000000000a67805 */ /* 0x000fe4000001ff00 */
[----:B------:R-:W-:Y:S01]  /*1260*/  CS2R R168, SRZ ;  /* 0x0000000000a87805 */ /* 0x000fe2000001ff00 */
[----:B------:R-:W-:Y:S01]  /*1270*/  STL [R1+0x50], RZ ;  /* 0x000050ff01007387 */ /* 0x000fe20000100800 */
[----:B------:R-:W-:Y:S02]  /*1280*/  CS2R R170, SRZ ;  /* 0x0000000000aa7805 */ /* 0x000fe4000001ff00 */
[----:B------:R-:W-:Y:S02]  /*1290*/  CS2R R172, SRZ ;  /* 0x0000000000ac7805 */ /* 0x000fe4000001ff00 */
[----:B------:R-:W-:Y:S01]  /*12a0*/  CS2R R174, SRZ ;  /* 0x0000000000ae7805 */ /* 0x000fe2000001ff00 */
[----:B------:R-:W0:Y:S01]  /*12b0*/  SHFL.IDX PT, R0, R0, RZ, 0x1f ;  /* 0x00001fff00007589 */ /* 0x000e2200000e0000 */
[----:B------:R-:W-:-:S02]  /*12c0*/  CS2R R176, SRZ ;  /* 0x0000000000b07805 */ /* 0x000fc4000001ff00 */
[----:B------:R-:W-:Y:S02]  /*12d0*/  CS2R R178, SRZ ;  /* 0x0000000000b27805 */ /* 0x000fe4000001ff00 */
[----:B------:R-:W-:Y:S01]  /*12e0*/  CS2R R180, SRZ ;  /* 0x0000000000b47805 */ /* 0x000fe2000001ff00 */
[----:B------:R1:W-:Y:S01]  /*12f0*/  STL [R1+0x4c], RZ ;  /* 0x00004cff01007387 */ /* 0x0003e20000100800 */
[----:B------:R-:W-:Y:S02]  /*1300*/  CS2R R182, SRZ ;  /* 0x0000000000b67805 */ /* 0x000fe4000001ff00 */
[----:B------:R-:W-:Y:S02]  /*1310*/  CS2R R184, SRZ ;  /* 0x0000000000b87805 */ /* 0x000fe4000001ff00 */
[----:B------:R-:W-:Y:S01]  /*1320*/  CS2R R186, SRZ ;  /* 0x0000000000ba7805 */ /* 0x000fe2000001ff00 */
[----:B------:R1:W-:Y:S01]  /*1330*/  STL [R1+0x48], RZ ;  /* 0x000048ff01007387 */ /* 0x0003e20000100800 */
        /* <DEDUP_REMOVED lines=14> */
[----:B------:R-:W-:Y:S02]  /*1420*/  CS2R R210, SRZ ;  /* 0x0000000000d27805 */ /* 0x000fe4000001ff00 */
[----:B0-----:R-:W-:Y:S01]  /*1430*/  R2UR UR9, R0 ;  /* 0x00000000000972ca */ /* 0x001fe200000e0000 */
[----:B------:R1:W-:Y:S01]  /*1440*/  STL [R1+0x38], RZ ;  /* 0x000038ff01007387 */ /* 0x0003e20000100800 */
[----:B------:R-:W-:Y:S01]  /*1450*/  IMAD.MOV.U32 R0, RZ, RZ, RZ ;  /* 0x000000ffff007224 */ /* 0x000fe200078e00ff */
[----:B------:R-:W-:-:S02]  /*1460*/  CS2R R212, SRZ ;  /* 0x0000000000d47805 */ /* 0x000fc4000001ff00 */
[----:B------:R-:W-:Y:S01]  /*1470*/  CS2R R214, SRZ ;  /* 0x0000000000d67805 */ /* 0x000fe2000001ff00 */
[----:B------:R1:W-:Y:S01]  /*1480*/  STL [R1+0x34], RZ ;  /* 0x000034ff01007387 */ /* 0x0003e20000100800 */
[----:B------:R-:W-:Y:S02]  /*1490*/  CS2R R216, SRZ ;  /* 0x0000000000d87805 */ /* 0x000fe4000001ff00 */
[----:B------:R-:W-:Y:S02]  /*14a0*/  CS2R R218, SRZ ;  /* 0x0000000000da7805 */ /* 0x000fe4000001ff00 */
[----:B------:R-:W-:Y:S01]  /*14b0*/  CS2R R220, SRZ ;  /* 0x0000000000dc7805 */ /* 0x000fe2000001ff00 */
[----:B------:R1:W-:Y:S01]  /*14c0*/  STL [R1+0x30], RZ ;  /* 0x000030ff01007387 */ /* 0x0003e20000100800 */
[----:B------:R-:W-:Y:S02]  /*14d0*/  CS2R R222, SRZ ;  /* 0x0000000000de7805 */ /* 0x000fe4000001ff00 */
[----:B------:R-:W-:Y:S01]  /*14e0*/  CS2R R224, SRZ ;  /* 0x0000000000e07805 */ /* 0x000fe2000001ff00 */
[----:B------:R-:W-:Y:S01]  /*14f0*/  IMAD.MOV.U32 R226, RZ, RZ, RZ ;  /* 0x000000ffffe27224 */ /* 0x000fe200078e00ff */
[----:B------:R1:W-:Y:S01]  /*1500*/  STL [R1+0x2c], RZ ;  /* 0x00002cff01007387 */ /* 0x0003e20000100800 */
[----:B------:R-:W-:Y:S01]  /*1510*/  ULEA.HI UR10, UR9, UR9, URZ, 0x1 ;  /* 0x00000009090a7291 */ /* 0x000fe2000f8f083f */
[----:B------:R-:W-:Y:S01]  /*1520*/  IMAD.U32 R227, RZ, RZ, UR4 ;  /* 0x00000004ffe37e24 */ /* 0x000fe2000f8e00ff */
[----:B------:R-:W-:Y:S01]  /*1530*/  CS2R R24, SRZ ;  /* 0x0000000000187805 */ /* 0x000fe2000001ff00 */
[----:B------:R1:W-:Y:S01]  /*1540*/  STL [R1+0x28], RZ ;  /* 0x000028ff01007387 */ /* 0x0003e20000100800 */
[----:B------:R-:W-:Y:S01]  /*1550*/  ULOP3.LUT UR10, UR10, 0x1ffffe, URZ, 0xc0, !UPT ;  /* 0x001ffffe0a0a7892 */ /* 0x000fe2000f8ec03f */
[----:B------:R-:W-:-:S02]  /*1560*/  CS2R R26, SRZ ;  /* 0x00000000001a7805 */ /* 0x000fc4000001ff00 */
[----:B------:R-:W-:Y:S01]  /*1570*/  CS2R R28, SRZ ;  /* 0x00000000001c7805 */ /* 0x000fe2000001ff00 */
[----:B------:R1:W-:Y:S01]  /*1580*/  STL [R1+0x24], RZ ;  /* 0x000024ff01007387 */ /* 0x0003e20000100800 */
[----:B------:R-:W-:Y:S01]  /*1590*/  UIADD3 UR10, UR9, -UR10, URZ ;  /* 0x8000000a090a7290 */ /* 0x000fe2000fffe03f */
[----:B---34-:R-:W-:Y:S02]  /*15a0*/  CS2R R30, SRZ ;  /* 0x00000000001e7805 */ /* 0x018fe4000001ff00 */
[----:B------:R-:W-:Y:S01]  /*15b0*/  CS2R R32, SRZ ;  /* 0x0000000000207805 */ /* 0x000fe2000001ff00 */
[----:B------:R1:W-:Y:S01]  /*15c0*/  STL [R1+0x20], RZ ;  /* 0x000020ff01007387 */ /* 0x0003e20000100800 */
[----:B------:R-:W-:Y:S01]  /*15d0*/  ULEA UR10, UR10, UR14, 0xb ;  /* 0x0000000e0a0a7291 */ /* 0x000fe2000f8e583f */
[----:B------:R-:W-:Y:S02]  /*15e0*/  CS2R R34, SRZ ;  /* 0x0000000000227805 */ /* 0x000fe4000001ff00 */
[----:B------:R-:W-:Y:S01]  /*15f0*/  CS2R R36, SRZ ;  /* 0x0000000000247805 */ /* 0x000fe2000001ff00 */
[----:B------:R1:W-:Y:S01]  /*1600*/  STL [R1+0x1c], RZ ;  /* 0x00001cff01007387 */ /* 0x0003e20000100800 */
[----:B------:R-:W-:Y:S01]  /*1610*/  UIADD3 UR10, UR10, 0x100, URZ ;  /* 0x000001000a0a7890 */ /* 0x000fe2000fffe03f */
[----:B------:R-:W-:-:S02]  /*1620*/  CS2R R38, SRZ ;  /* 0x0000000000267805 */ /* 0x000fc4000001ff00 */
[----:B------:R-:W-:Y:S01]  /*1630*/  CS2R R40, SRZ ;  /* 0x0000000000287805 */ /* 0x000fe2000001ff00 */
[----:B------:R1:W-:Y:S01]  /*1640*/  STL [R1+0x18], RZ ;  /* 0x000018ff01007387 */ /* 0x0003e20000100800 */
[----:B------:R-:W-:Y:S01]  /*1650*/  USHF.R.U32.HI UR10, URZ, 0x4, UR10 ;  /* 0x000000043f0a7899 */ /* 0x000fe2000801160a */
[----:B------:R-:W-:Y:S02]  /*1660*/  CS2R R42, SRZ ;  /* 0x00000000002a7805 */ /* 0x000fe4000001ff00 */
[----:B------:R-:W-:Y:S01]  /*1670*/  CS2R R44, SRZ ;  /* 0x00000000002c7805 */ /* 0x000fe2000001ff00 */
[----:B------:R1:W-:Y:S01]  /*1680*/  STL [R1+0x14], RZ ;  /* 0x000014ff01007387 */ /* 0x0003e20000100800 */
[----:B------:R-:W-:Y:S01]  /*1690*/  ULOP3.LUT UR15, UR10, 0x3fff, URZ, 0xc0, !UPT ;  /* 0x00003fff0a0f7892 */ /* 0x000fe2000f8ec03f */
        /* <DEDUP_REMOVED lines=18> */
[----:B------:R1:W-:Y:S01]  /*17c0*/  STL [R1], RZ ;  /* 0x000000ff01007387 */ /* 0x0003e20000100800 */
[----:B------:R-:W-:-:S02]  /*17d0*/  CS2R R74, SRZ ;  /* 0x00000000004a7805 */ /* 0x000fc4000001ff00 */
[----:B------:R-:W-:Y:S02]  /*17e0*/  CS2R R76, SRZ ;  /* 0x00000000004c7805 */ /* 0x000fe4000001ff00 */
[----:B------:R-:W-:Y:S02]  /*17f0*/  CS2R R78, SRZ ;  /* 0x00000000004e7805 */ /* 0x000fe4000001ff00 */
[----:B------:R-:W-:Y:S02]  /*1800*/  CS2R R80, SRZ ;  /* 0x0000000000507805 */ /* 0x000fe4000001ff00 */
[----:B------:R-:W-:Y:S02]  /*1810*/  CS2R R82, SRZ ;  /* 0x0000000000527805 */ /* 0x000fe4000001ff00 */
[----:B------:R-:W-:Y:S02]  /*1820*/  CS2R R84, SRZ ;  /* 0x0000000000547805 */ /* 0x000fe4000001ff00 */
        /* <DEDUP_REMOVED lines=32> */
[----:B------:R-:W-:Y:S01]  /*1a30*/  CS2R R150, SRZ ;  /* 0x0000000000967805 */ /* 0x000fe2000001ff00 */
[----:B-1----:R-:W-:Y:S06]  /*1a40*/  @!P0 BRA `(.L_x_13) ;  /* 0x0000001000548947 */ /* 0x002fec0003800000 */
[----:B------:R-:W-:-:S06]  /*1a50*/  UISETP.NE.AND UP0, UPT, UR23, 0x3, UPT ;  /* 0x000000031700788c */ /* 0x000fcc000bf05270 */
[----:B------:R-:W-:-:S13]  /*1a60*/  PLOP3.LUT P1, PT, PT, PT, UP0, 0x80, 0x0 ;  /* 0x000000000000781c */ /* 0x000fda0003f2f008 */
[----:B------:R-:W-:Y:S05]  /*1a70*/  @!P1 BRA `(.L_x_14) ;  /* 0x0000000000049947 */ /* 0x000fea0003800000 */
[----:B------:R-:W-:Y:S01]  /*1a80*/  BPT.TRAP 0x1 ;  /* 0x000000040000795c */ /* 0x000fe20000300000 */
.L_x_14:
[----:B------:R-:W-:Y:S01]  /*1a90*/  ULEA UR6, UR5, UR14, 0x3 ;  /* 0x0000000e05067291 */ /* 0x000fe2000f8e183f */
[----:B------:R-:W-:-:S05]  /*1aa0*/  IMAD.U32 R0, RZ, RZ, UR4 ;  /* 0x00000004ff007e24 */ /* 0x000fca000f8e00ff */
[----:B------:R-:W-:-:S04]  /*1ab0*/  SHF.L.U32 R0, R0, 0x1f, RZ ;  /* 0x0000001f00007819 */ /* 0x000fc800000006ff */
[----:B------:R0:W1:Y:S01]  /*1ac0*/  SYNCS.PHASECHK.TRANS64.TRYWAIT P0, [UR6], R0 ;  /* 0x00000000ff0075a7 */ /* 0x0000620008000146 */
[----:B------:R-:W-:Y:S05]  /*1ad0*/  @!P1 BRA `(.L_x_15) ;  /* 0x0000000000049947 */ /* 0x000fea0003800000 */
[----:B------:R-:W-:Y:S01]  /*1ae0*/  BPT.TRAP 0x1 ;  /* 0x000000040000795c */ /* 0x000fe20000300000 */
.L_x_15:
[----:B-1----:R-:W-:Y:S05]  /*1af0*/  @P0 BRA `(.L_x_16) ;  /* 0x0000000000080947 */ /* 0x002fea0003800000 */
[----:B------:R-:W1:Y:S02]  /*1b00*/  SYNCS.PHASECHK.TRANS64.TRYWAIT P0, [UR6], R0 ;  /* 0x00000000ff0075a7 */ /* 0x000e640008000146 */
[----:B-1----:R-:W-:Y:S05]  /*1b10*/  @!P0 BRA `(.L_x_17) ;  /* 0x000000e000948947 */ /* 0x002fea0003800000 */
.L_x_16:
[----:B------:R2:W-:Y:S01]  /*1b20*/  STL [R1+0x74], RZ ;  /* 0x000074ff01007387 */ /* 0x0005e20000100800 */
[----:B------:R-:W-:Y:S01]  /*1b30*/  UIADD3 UR6, UR14, 0x2100, URZ ;  /* 0x000021000e067890 */ /* 0x000fe2000fffe03f */
[----:B------:R-:W-:Y:S01]  /*1b40*/  WARPGROUP.ARRIVE ;  /* 0x00000000000079c5 */ /* 0x000fe20000000000 */
[----:B------:R-:W-:Y:S01]  /*1b50*/  ULDC UR7, c[0x0][0x50c] ;  /* 0x0001430000077ab9 */ /* 0x000fe20000000800 */
[----:B------:R2:W-:Y:S01]  /*1b60*/  STL [R1+0x70], RZ ;  /* 0x000070ff01007387 */ /* 0x0005e20000100800 */
[----:B------:R-:W-:Y:S01]  /*1b70*/  UISETP.NE.AND UP0, UPT, UR7, 0x1, UPT ;  /* 0x000000010700788c */ /* 0x000fe2000bf05270 */
[----:B01----:R-:W-:Y:S01]  /*1b80*/  IMAD.MOV.U32 R0, RZ, RZ, RZ ;  /* 0x000000ffff007224 */ /* 0x003fe200078e00ff */
[----:B------:R-:W-:Y:S01]  /*1b90*/  USHF.R.U32.HI UR6, URZ, 0x4, UR6 ;  /* 0x000000043f067899 */ /* 0x000fe20008011606 */
[----:B------:R2:W-:Y:S01]  /*1ba0*/  STL [R1+0x6c], RZ ;  /* 0x00006cff01007387 */ /* 0x0005e20000100800 */
[----:B------:R-:W-:Y:S01]  /*1bb0*/  USEL UR7, URZ, 0x1, UP0 ;  /* 0x000000013f077887 */ /* 0x000fe20008000000 */
[----:B------:R-:W-:Y:S01]  /*1bc0*/  CS2R R2, SRZ ;  /* 0x0000000000027805 */ /* 0x000fe2000001ff00 */
[----:B------:R-:W-:Y:S01]  /*1bd0*/  ULOP3.LUT UR6, UR6, 0x3fff, URZ, 0xc0, !UPT ;  /* 0x00003fff06067892 */ /* 0x000fe2000f8ec03f */
[----:B------:R2:W-:Y:S01]  /*1be0*/  STL [R1+0x68], RZ ;  /* 0x000068ff01007387 */ /* 0x0005e20000100800 */
[----:B------:R-:W-:Y:S01]  /*1bf0*/  ULOP3.LUT UR8, UR15, 0x10000, URZ, 0xfc, !UPT ;  /* 0x000100000f087892 */ /* 0x000fe2000f8efc3f */
[----:B------:R-:W-:Y:S01]  /*1c00*/  CS2R R4, SRZ ;  /* 0x0000000000047805 */ /* 0x000fe2000001ff00 */
[----:B------:R-:W-:Y:S01]  /*1c10*/  ULOP3.LUT UR6, UR6, 0x10000, URZ, 0xfc, !UPT ;  /* 0x0001000006067892 */ /* 0x000fe2000f8efc3f */
[----:B------:R2:W-:Y:S01]  /*1c20*/  STL [R1+0x64], RZ ;  /* 0x000064ff01007387 */ /* 0x0005e20000100800 */
[----:B------:R-:W-:Y:S01]  /*1c30*/  ISETP.NE.AND P0, PT, RZ, UR7, PT ;  /* 0x00000007ff007c0c */ /* 0x000fe2000bf05270 */
[----:B------:R-:W-:Y:S01]  /*1c40*/  ULEA UR8, UR5, UR8, 0x8 ;  /* 0x0000000805087291 */ /* 0x000fe2000f8e403f */
[----:B------:R-:W-:Y:S01]  /*1c50*/  CS2R R6, SRZ ;  /* 0x0000000000067805 */ /* 0x000fe2000001ff00 */
[----:B------:R2:W-:Y:S01]  /*1c60*/  STL [R1+0x60], RZ ;  /* 0x000060ff01007387 */ /* 0x0005e20000100800 */
[----:B------:R-:W-:Y:S01]  /*1c70*/  ULEA UR10, UR5, UR6, 0x9 ;  /* 0x00000006050a7291 */ /* 0x000fe2000f8e483f */
[----:B------:R-:W-:Y:S01]  /*1c80*/  CS2R R8, SRZ ;  /* 0x0000000000087805 */ /* 0x000fe2000001ff00 */
[----:B------:R-:W-:Y:S01]  /*1c90*/  UMOV UR9, 0xc0000010 ;  /* 0xc000001000097882 */ /* 0x000fe20000000000 */
[----:B------:R2:W-:Y:S01]  /*1ca0*/  STL [R1+0x5c], RZ ;  /* 0x00005cff01007387 */ /* 0x0005e20000100800 */
[----:B------:R-:W-:Y:S01]  /*1cb0*/  UMOV UR11, 0xc0000010 ;  /* 0xc0000010000b7882 */ /* 0x000fe20000000000 */
[----:B------:R-:W-:Y:S01]  /*1cc0*/  UMOV UR6, 0x1 ;  /* 0x0000000100067882 */ /* 0x000fe20000000000 */
[----:B------:R-:W-:Y:S01]  /*1cd0*/  CS2R R10, SRZ ;  /* 0x00000000000a7805 */ /* 0x000fe2000001ff00 */
[----:B------:R2:W-:Y:S01]  /*1ce0*/  STL [R1+0x58], RZ ;  /* 0x000058ff01007387 */ /* 0x0005e20000100800 */
[----:B------:R-:W-:Y:S01]  /*1cf0*/  CS2R R12, SRZ ;  /* 0x00000000000c7805 */ /* 0x000fe2000001ff00 */
[----:B------:R-:W-:Y:S01]  /*1d00*/  QGMMA.64x256x32.F32.E4M3.E4M3 R24, gdesc[UR8], RZ, !UPT, gsb0 ;  /* 0x03e00000081879f3 */ /* 0x000fe2000c0008ff */
        /* <DEDUP_REMOVED lines=55> */
[----:B------:R-:W-:Y:S01]  /*2080*/  CS2R R224, SRZ ;  /* 0x0000000000e07805 */ /* 0x000fe2000001ff00 */
[----:B------:R-:W-:Y:S01]  /*2090*/  IMAD.MOV.U32 R226, RZ, RZ, RZ ;  /* 0x000000ffffe27224 */ /* 0x000fe200078e00ff */
[----:B------:R2:W-:Y:S04]  /*20a0*/  STL [R1+0x1c], RZ ;  /* 0x00001cff01007387 */ /* 0x0005e80000100800 */
[----:B------:R2:W-:Y:S04]  /*20b0*/  STL [R1+0x18], RZ ;  /* 0x000018ff01007387 */ /* 0x0005e80000100800 */
[----:B------:R2:W-:Y:S04]  /*20c0*/  STL [R1+0x14], RZ ;  /* 0x000014ff01007387 */ /* 0x0005e80000100800 */
[----:B------:R2:W-:Y:S04]  /*20d0*/  STL [R1+0x10], RZ ;  /* 0x000010ff01007387 */ /* 0x0005e80000100800 */
[----:B------:R2:W-:Y:S04]  /*20e0*/  STL [R1+0xc], RZ ;  /* 0x00000cff01007387 */ /* 0x0005e80000100800 */
[----:B------:R2:W-:Y:S04]  /*20f0*/  STL [R1+0x8], RZ ;  /* 0x000008ff01007387 */ /* 0x0005e80000100800 */
[----:B------:R2:W-:Y:S04]  /*2100*/  STL [R1+0x4], RZ ;  /* 0x000004ff01007387 */ /* 0x0005e80000100800 */
[----:B------:R2:W-:Y:S01]  /*2110*/  STL [R1], RZ ;  /* 0x000000ff01007387 */ /* 0x0005e20000100800 */
[----:B------:R-:W-:Y:S05]  /*2120*/  @!P0 BRA `(.L_x_18) ;  /* 0x0000000800808947 */ /* 0x000fea0003800000 */
[----:B------:R-:W-:Y:S02]  /*2130*/  WARPGROUP.DEPBAR.LE gsb0, 0x0 ;  /* 0x00008000000079c5 */ /* 0x000fe40000010000 */
[----:B------:R-:W-:-:S01]  /*2140*/  FADD R227, RZ, R122 ;  /* 0x0000007affe37221 */ /* 0x000fc20000000000 */
[----:B------:R-:W-:Y:S01]  /*2150*/  FADD R226, RZ, R24 ;  /* 0x00000018ffe27221 */ /* 0x000fe20000000000 */
[----:B------:R-:W-:-:S01]  /*2160*/  FADD R225, RZ, R25 ;  /* 0x00000019ffe17221 */ /* 0x000fc20000000000 */
[----:B------:R-:W-:Y:S01]  /*2170*/  FADD R224, RZ, R26 ;  /* 0x0000001affe07221 */ /* 0x000fe20000000000 */
[----:B------:R-:W-:-:S01]  /*2180*/  FADD R223, RZ, R27 ;  /* 0x0000001bffdf7221 */ /* 0x000fc20000000000 */
[----:B------:R0:W-:Y:S01]  /*2190*/  STL [R1], R227 ;  /* 0x000000e301007387 */ /* 0x0001e20000100800 */
[----:B------:R-:W-:-:S01]  /*21a0*/  FADD R222, RZ, R28 ;  /* 0x0000001cffde7221 */ /* 0x000fc20000000000 */
[----:B------:R-:W-:Y:S01]  /*21b0*/  FADD R221, RZ, R29 ;  /* 0x0000001dffdd7221 */ /* 0x000fe20000000000 */
[----:B------:R-:W-:-:S01]  /*21c0*/  FADD R220, RZ, R30 ;  /* 0x0000001effdc7221 */ /* 0x000fc20000000000 */
[----:B------:R-:W-:Y:S01]  /*21d0*/  FADD R219, RZ, R31 ;  /* 0x0000001fffdb7221 */ /* 0x000fe20000000000 */
[----:B------:R-:W-:-:S01]  /*21e0*/  FADD R218, RZ, R32 ;  /* 0x00000020ffda7221 */ /* 0x000fc20000000000 */
[----:B------:R-:W-:Y:S01]  /*21f0*/  FADD R217, RZ, R33 ;  /* 0x00000021ffd97221 */ /* 0x000fe20000000000 */
[----:B------:R-:W-:-:S01]  /*2200*/  FADD R216, RZ, R34 ;  /* 0x00000022ffd87221 */ /* 0x000fc20000000000 */
[----:B------:R-:W-:Y:S01]  /*2210*/  FADD R215, RZ, R35 ;  /* 0x00000023ffd77221 */ /* 0x000fe20000000000 */
[----:B------:R-:W-:-:S01]  /*2220*/  FADD R214, RZ, R36 ;  /* 0x00000024ffd67221 */ /* 0x000fc20000000000 */
[----:B0-----:R-:W-:Y:S01]  /*2230*/  FADD R227, RZ, R123 ;  /* 0x0000007bffe37221 */ /* 0x001fe20000000000 */
[----:B------:R-:W-:-:S01]  /*2240*/  FADD R213, RZ, R37 ;  /* 0x00000025ffd57221 */ /* 0x000fc20000000000 */
[----:B------:R-:W-:Y:S01]  /*2250*/  FADD R212, RZ, R38 ;  /* 0x00000026ffd47221 */ /* 0x000fe20000000000 */
[----:B------:R-:W-:-:S01]  /*2260*/  FADD R211, RZ, R39 ;  /* 0x00000027ffd37221 */ /* 0x000fc20000000000 */
[----:B------:R-:W-:Y:S01]  /*2270*/  FADD R210, RZ, R40 ;  /* 0x00000028ffd27221 */ /* 0x000fe20000000000 */
[----:B------:R0:W-:Y:S01]  /*2280*/  STL [R1+0x4], R227 ;  /* 0x000004e301007387 */ /* 0x0001e20000100800 */
        /* <DEDUP_REMOVED lines=93> */
[----:B------:R-:W-:Y:S01]  /*2860*/  UMOV UR6, URZ ;  /* 0x0000003f00067c82 */ /* 0x000fe20008000000 */
[----:B0-----:R-:W-:-:S05]  /*2870*/  FADD R227, RZ, R130 ;  /* 0x00000082ffe37221 */ /* 0x001fca0000000000 */
[----:B------:R0:W-:Y:S02]  /*2880*/  STL [R1+0x20], R227 ;  /* 0x000020e301007387 */ /* 0x0001e40000100800 */
        /* <DEDUP_REMOVED lines=42> */
.L_x_18:
[----:B------:R-:W-:-:S04]  /*2b30*/  UIADD3 UR16, UR5, 0x1, URZ ;  /* 0x0000000105107890 */ /* 0x000fc8000fffe03f */
[----:B------:R-:W-:-:S04]  /*2b40*/  UISETP.NE.AND UP0, UPT, UR16, 0x2, UPT ;  /* 0x000000021000788c */ /* 0x000fc8000bf05270 */
[----:B------:R-:W-:Y:S02]  /*2b50*/  USEL UR8, URZ, 0x1, UP0 ;  /* 0x000000013f087887 */ /* 0x000fe40008000000 */
[----:B------:R-:W-:Y:S02]  /*2b60*/  USEL UR16, UR16, URZ, UP0 ;  /* 0x0000003f10107287 */ /* 0x000fe40008000000 */
[----:B------:R-:W-:-:S06]  /*2b70*/  ULOP3.LUT UR8, UR4, UR8, URZ, 0x3c, !UPT ;  /* 0x0000000804087292 */ /* 0x000fcc000f8e3c3f */
[----:B0-----:R-:W-:Y:S01]  /*2b80*/  IMAD.U32 R227, RZ, RZ, UR8 ;  /* 0x00000008ffe37e24 */ /* 0x001fe2000f8e00ff */
[----:B------:R-:W-:-:S06]  /*2b90*/  UMOV UR8, 0x1 ;  /* 0x0000000100087882 */ /* 0x000fcc0000000000 */
.L_x_13:
[----:B------:R-:W-:-:S04]  /*2ba0*/  UISETP.LT.AND UP0, UPT, UR12, 0x1, UPT ;  /* 0x000000010c00788c */ /* 0x000fc8000bf01270 */
[----:B------:R-:W-:-:S04]  /*2bb0*/  USEL UR9, UR12, 0x1, UP0 ;  /* 0x000000010c097887 */ /* 0x000fc80008000000 */
[----:B------:R-:W-:-:S04]  /*2bc0*/  UIADD3 UR9, UR12, -UR9, URZ ;  /* 0x800000090c097290 */ /* 0x000fc8000fffe03f */
[----:B------:R-:W-:-:S06]  /*2bd0*/  UISETP.GE.AND UP0, UPT, UR9, 0x1, UPT ;  /* 0x000000010900788c */ /* 0x000fcc000bf06270 */
[----:B------:R-:W-:-:S13]  /*2be0*/  PLOP3.LUT P0, PT, PT, PT, UP0, 0x80, 0x0 ;  /* 0x000000000000781c */ /* 0x000fda0003f0f008 */
[----:B------:R-:W-:Y:S05]  /*2bf0*/  @!P0 BRA `(.L_x_19) ;  /* 0x0000001000708947 */ /* 0x000fea0003800000 */
[----:B------:R-:W-:Y:S01]  /*2c00*/  IMAD.U32 R228, RZ, RZ, UR9 ;  /* 0x00000009ffe47e24 */ /* 0x000fe2000f8e00ff */
[----:B------:R-:W-:Y:S01]  /*2c10*/  UMOV UR17, UR5 ;  /* 0x0000000500117c82 */ /* 0x000fe20008000000 */
[----:B------:R-:W-:-:S05]  /*2c20*/  ULDC UR24, c[0x0][0x50c] ;  /* 0x0001430000187ab9 */ /* 0x000fca0000000800 */
.L_x_27:
[----:B------:R-:W-:-:S06]  /*2c30*/  UISETP.NE.AND UP0, UPT, UR23, 0x3, UPT ;  /* 0x000000031700788c */ /* 0x000fcc000bf05270 */
[----:B------:R-:W-:-:S13]  /*2c40*/  PLOP3.LUT P1, PT, PT, PT, UP0, 0x80, 0x0 ;  /* 0x000000000000781c */ /* 0x000fda0003f2f008 */
[----:B01----:R-:W-:Y:S05]  /*2c50*/  @!P1 BRA `(.L_x_20) ;  /* 0x0000000000049947 */ /* 0x003fea0003800000 */
[----:B------:R-:W-:Y:S01]  /*2c60*/  BPT.TRAP 0x1 ;  /* 0x000000040000795c */ /* 0x000fe20000300000 */
.L_x_20:
[----:B------:R-:W0:Y:S01]  /*2c70*/  S2UR UR9, SR_CgaCtaId ;  /* 0x00000000000979c3 */ /* 0x000e220000008800 */
[----:B------:R-:W-:Y:S01]  /*2c80*/  UMOV UR14, 0x400 ;  /* 0x00000400000e7882 */ /* 0x000fe20000000000 */
[----:B------:R-:W-:Y:S01]  /*2c90*/  SHF.L.U32 R229, R227, 0x1f, RZ ;  /* 0x0000001fe3e57819 */ /* 0x000fe200000006ff */
[----:B0-----:R-:W-:-:S04]  /*2ca0*/  ULEA UR14, UR9, UR14, 0x18 ;  /* 0x0000000e090e7291 */ /* 0x001fc8000f8ec03f */
[----:B------:R-:W-:-:S09]  /*2cb0*/  ULEA UR9, UR16, UR14, 0x3 ;  /* 0x0000000e10097291 */ /* 0x000fd2000f8e183f */
[----:B------:R0:W1:Y:S01]  /*2cc0*/  SYNCS.PHASECHK.TRANS64.TRYWAIT P0, [UR9], R229 ;  /* 0x000000e5ff0075a7 */ /* 0x0000620008000149 */
[----:B------:R-:W-:Y:S05]  /*2cd0*/  @!P1 BRA `(.L_x_21) ;  /* 0x0000000000049947 */ /* 0x000fea0003800000 */
[----:B------:R-:W-:Y:S01]  /*2ce0*/  BPT.TRAP 0x1 ;  /* 0x000000040000795c */ /* 0x000fe20000300000 */
.L_x_21:
[----:B-1----:R-:W-:Y:S05]  /*2cf0*/  @P0 BRA `(.L_x_22) ;  /* 0x0000000000080947 */ /* 0x002fea0003800000 */
[----:B------:R-:W1:Y:S02]  /*2d00*/  SYNCS.PHASECHK.TRANS64.TRYWAIT P0, [UR9], R229 ;  /* 0x000000e5ff0075a7 */ /* 0x000e640008000149 */
[----:B-1----:R-:W-:Y:S05]  /*2d10*/  @!P0 BRA `(.L_x_23) ;  /* 0x000000d0002c8947 */ /* 0x002fea0003800000 */
.L_x_22:
[----:B------:R-:W-:Y:S01]  /*2d20*/  UIADD3 UR9, UR14, 0x2100, URZ ;  /* 0x000021000e097890 */ /* 0x000fe2000fffe03f */
[----:B------:R-:W-:Y:S01]  /*2d30*/  WARPGROUP.ARRIVE ;  /* 0x00000000000079c5 */ /* 0x000fe20000000000 */
[----:B------:R-:W-:Y:S02]  /*2d40*/  UISETP.NE.AND UP0, UPT, UR7, URZ, UPT ;  /* 0x0000003f0700728c */ /* 0x000fe4000bf05270 */
[----:B------:R-:W-:Y:S02]  /*2d50*/  USHF.R.U32.HI UR9, URZ, 0x4, UR9 ;  /* 0x000000043f097899 */ /* 0x000fe40008011609 */
[----:B------:R-:W-:Y:S02]  /*2d60*/  USEL UR8, UR8, URZ, !UP0 ;  /* 0x0000003f08087287 */ /* 0x000fe4000c000000 */
[----:B------:R-:W-:Y:S02]  /*2d70*/  ULOP3.LUT UR9, UR9, 0x3fff, URZ, 0xc0, !UPT ;  /* 0x00003fff09097892 */ /* 0x000fe4000f8ec03f */
[----:B------:R-:W-:-:S02]  /*2d80*/  ULOP3.LUT UR7, UR15, 0x10000, URZ, 0xfc, !UPT ;  /* 0x000100000f077892 */ /* 0x000fc4000f8efc3f */
[----:B------:R-:W-:Y:S02]  /*2d90*/  ULOP3.LUT UR9, UR9, 0x10000, URZ, 0xfc, !UPT ;  /* 0x0001000009097892 */ /* 0x000fe4000f8efc3f */
[----:B------:R-:W-:Y:S02]  /*2da0*/  UISETP.NE.U32.AND UP0, UPT, UR8, URZ, UPT ;  /* 0x0000003f0800728c */ /* 0x000fe4000bf05070 */
[----:B------:R-:W-:Y:S02]  /*2db0*/  ULEA UR8, UR16, UR7, 0x8 ;  /* 0x0000000710087291 */ /* 0x000fe4000f8e403f */
[----:B------:R-:W-:Y:S01]  /*2dc0*/  ULEA UR10, UR16, UR9, 0x9 ;  /* 0x00000009100a7291 */ /* 0x000fe2000f8e483f */
[----:B------:R-:W-:Y:S02]  /*2dd0*/  UMOV UR11, 0xc0000010 ;  /* 0xc0000010000b7882 */ /* 0x000fe40000000000 */
[----:B------:R-:W-:Y:S01]  /*2de0*/  UMOV UR9, 0xc0000010 ;  /* 0xc000001000097882 */ /* 0x000fe20000000000 */
[----:B------:R-:W-:-:S05]  /*2df0*/  UIADD3 UR6, UR6, 0x1, URZ ;  /* 0x0000000106067890 */ /* 0x000fca000fffe03f */
[----:B------:R-:W-:Y:S01]  /*2e00*/  QGMMA.64x256x32.F32.E4M3.E4M3 R24, gdesc[UR8], R24, UP0, gsb0 ;  /* 0x03e00000081879f3 */ /* 0x000fe2000b800818 */
[----:B------:R-:W-:-:S04]  /*2e10*/  UISETP.NE.AND UP0, UPT, UR6, UR24, UPT ;  /* 0x000000180600728c */ /* 0x000fc8000bf05270 */
[----:B------:R-:W-:-:S06]  /*2e20*/  USEL UR7, URZ, 0x1, UP0 ;  /* 0x000000013f077887 */ /* 0x000fcc0008000000 */
[----:B------:R-:W-:Y:S01]  /*2e30*/  ISETP.NE.AND P0, PT, RZ, UR7, PT ;  /* 0x00000007ff007c0c */ /* 0x000fe2000bf05270 */
[----:B------:R-:W-:-:S12]  /*2e40*/  WARPGROUP.DEPBAR.LE gsb0, 0x1 ;  /* 0x00008000000079c5 */ /* 0x000fd80000010100 */
[----:B------:R-:W-:Y:S05]  /*2e50*/  @!P0 BRA `(.L_x_24) ;  /* 0x0000000c00808947 */ /* 0x000fea0003800000 */
[----:B------:R-:W-:Y:S02]  /*2e60*/  WARPGROUP.DEPBAR.LE gsb0, 0x0 ;  /* 0x00008000000079c5 */ /* 0x000fe40000010000 */
[----:B------:R-:W-:-:S01]  /*2e70*/  FADD R226, R24, R226 ;  /* 0x000000e218e27221 */ /* 0x000fc20000000000 */
[----:B------:R-:W-:Y:S01]  /*2e80*/  FADD R225, R25, R225 ;  /* 0x000000e119e17221 */ /* 0x000fe20000000000 */
[----:B------:R1:W-:Y:S01]  /*2e90*/  STL [R1+0x88], R227 ;  /* 0x000088e301007387 */ /* 0x0003e20000100800 */
[----:B------:R-:W-:-:S01]  /*2ea0*/  FADD R224, R26, R224 ;  /* 0x000000e01ae07221 */ /* 0x000fc20000000000 */
[----:B------:R-:W-:Y:S01]  /*2eb0*/  FADD R223, R27, R223 ;  /* 0x000000df1bdf7221 */ /* 0x000fe20000000000 */
[----:B------:R-:W-:-:S01]  /*2ec0*/  FADD R222, R28, R222 ;  /* 0x000000de1cde7221 */ /* 0x000fc20000000000 */
[----:B------:R-:W-:Y:S01]  /*2ed0*/  FADD R221, R29, R221 ;  /* 0x000000dd1ddd7221 */ /* 0x000fe20000000000 */
[----:B-1----:R-:W3:Y:S04]  /*2ee0*/  LDL.LU R227, [R1+0x30] ;  /* 0x0000300001e37983 */ /* 0x002ee80000300800 */
[----:B------:R1:W-:Y:S01]  /*2ef0*/  STL [R1+0x8c], R226 ;  /* 0x00008ce201007387 */ /* 0x0003e20000100800 */
[----:B------:R-:W-:-:S01]  /*2f00*/  FADD R220, R30, R220 ;  /* 0x000000dc1edc7221 */ /* 0x000fc20000000000 */
[----:B------:R-:W-:-:S02]  /*2f10*/  FADD R219, R31, R219 ;  /* 0x000000db1fdb7221 */ /* 0x000fc40000000000 */
[----:B-1----:R-:W4:Y:S04]  /*2f20*/  LDL.LU R226, [R1+0x2c] ;  /* 0x00002c0001e27983 */ /* 0x002f280000300800 */
[----:B------:R1:W-:Y:S01]  /*2f30*/  STL [R1+0x90], R225 ;  /* 0x000090e101007387 */ /* 0x0003e20000100800 */
[----:B------:R-:W-:-:S03]  /*2f40*/  FADD R218, R32, R218 ;  /* 0x000000da20da7221 */ /* 0x000fc60000000000 */
[----:B-1----:R-:W2:Y:S04]  /*2f50*/  LDL.LU R225, [R1+0x28] ;  /* 0x0000280001e17983 */ /* 0x002ea80000300800 */
        /* <DEDUP_REMOVED lines=9> */
[----:B------:R1:W-:Y:S04]  /*2ff0*/  STL [R1+0xa0], R221 ;  /* 0x0000a0dd01007387 */ /* 0x0003e80000100800 */
        /* <DEDUP_REMOVED lines=12> */
[----:B-1----:R-:W2:Y:S01]  /*30c0*/  LDL.LU R215, [R1] ;  /* 0x0000000001d77983 */ /* 0x002ea20000300800 */
[----:B------:R-:W-:-:S01]  /*30d0*/  FADD R214, R36, R214 ;  /* 0x000000d624d67221 */ /* 0x000fc20000000000 */
[----:B------:R-:W-:Y:S01]  /*30e0*/  FADD R213, R37, R213 ;  /* 0x000000d525d57221 */ /* 0x000fe20000000000 */
[----:B------:R-:W-:-:S01]  /*30f0*/  FADD R212, R38, R212 ;  /* 0x000000d426d47221 */ /* 0x000fc20000000000 */
[----:B------:R-:W-:Y:S01]  /*3100*/  FADD R211, R39, R211 ;  /* 0x000000d327d37221 */ /* 0x000fe20000000000 */
[----:B------:R-:W-:-:S01]  /*3110*/  FADD R210, R40, R210 ;  /* 0x000000d228d27221 */ /* 0x000fc20000000000 */
[----:B------:R-:W-:Y:S01]  /*3120*/  STL [R1+0xbc], R214 ;  /* 0x0000bcd601007387 */ /* 0x000fe20000100800 */
        /* <DEDUP_REMOVED lines=11> */
[----:B------:R1:W-:Y:S01]  /*31e0*/  STL [R1+0xc8], R211 ;  /* 0x0000c8d301007387 */ /* 0x0003e20000100800 */
[----:B------:R-:W-:-:S01]  /*31f0*/  FADD R200, R50, R200 ;  /* 0x000000c832c87221 */ /* 0x000fc20000000000 */
[----:B------:R-:W-:Y:S01]  /*3200*/  FADD R199, R51, R199 ;  /* 0x000000c733c77221 */ /* 0x000fe20000000000 */
        /* <DEDUP_REMOVED lines=69> */
[----:B-----5:R-:W-:Y:S01]  /*3660*/  FADD R0, R121, R0 ;  /* 0x0000000079007221 */ /* 0x020fe20000000000 */
[----:B---3--:R-:W-:-:S01]  /*3670*/  FADD R227, R134, R227 ;  /* 0x000000e386e37221 */ /* 0x008fc20000000000 */
[----:B----4-:R-:W-:Y:S01]  /*3680*/  FADD R226, R133, R226 ;  /* 0x000000e285e27221 */ /* 0x010fe20000000000 */
[----:B--2---:R-:W-:-:S01]  /*3690*/  FADD R225, R132, R225 ;  /* 0x000000e184e17221 */ /* 0x004fc20000000000 */
        /* <DEDUP_REMOVED lines=9> */
[----:B------:R-:W-:-:S05]  /*3730*/  FADD R215, R122, R215 ;  /* 0x000000d77ad77221 */ /* 0x000fca0000000000 */
[----:B------:R2:W-:Y:S04]  /*3740*/  STL [R1], R215 ;  /* 0x000000d701007387 */ /* 0x0005e80000100800 */
[----:B------:R3:W-:Y:S04]  /*3750*/  STL [R1+0x4], R216 ;  /* 0x000004d801007387 */ /* 0x0007e80000100800 */
        /* <DEDUP_REMOVED lines=8> */
[----:B-1----:R-:W4:Y:S04]  /*37e0*/  LDL.LU R211, [R1+0x34] ;  /* 0x0000340001d37983 */ /* 0x002f280000300800 */
[----:B------:R1:W-:Y:S04]  /*37f0*/  STL [R1+0x28], R225 ;  /* 0x000028e101007387 */ /* 0x0003e80000100800 */
[----:B------:R-:W4:Y:S04]  /*3800*/  LDL.LU R212, [R1+0x38] ;  /* 0x0000380001d47983 */ /* 0x000f280000300800 */
[----:B------:R1:W-:Y:S04]  /*3810*/  STL [R1+0x2c], R226 ;  /* 0x00002ce201007387 */ /* 0x0003e80000100800 */
[----:B------:R-:W4:Y:S04]  /*3820*/  LDL.LU R213, [R1+0x3c] ;  /* 0x00003c0001d57983 */ /* 0x000f280000300800 */
[----:B------:R1:W-:Y:S04]  /*3830*/  STL [R1+0x30], R227 ;  /* 0x000030e301007387 */ /* 0x0003e80000100800 */
[----:B------:R-:W4:Y:S04]  /*3840*/  LDL.LU R214, [R1+0x40] ;  /* 0x0000400001d67983 */ /* 0x000f280000300800 */
[----:B--2---:R-:W2:Y:S04]  /*3850*/  LDL.LU R215, [R1+0x44] ;  /* 0x0000440001d77983 */ /* 0x004ea80000300800 */
[----:B---3--:R-:W3:Y:S04]  /*3860*/  LDL.LU R216, [R1+0x48] ;  /* 0x0000480001d87983 */ /* 0x008ee80000300800 */
[----:B----4-:R-:W4:Y:S04]  /*3870*/  LDL.LU R217, [R1+0x4c] ;  /* 0x00004c0001d97983 */ /* 0x010f280000300800 */
[----:B0-----:R-:W4:Y:S04]  /*3880*/  LDL.LU R218, [R1+0x50] ;  /* 0x0000500001da7983 */ /* 0x001f280000300800 */
[----:B------:R-:W4:Y:S04]  /*3890*/  LDL.LU R219, [R1+0x54] ;  /* 0x0000540001db7983 */ /* 0x000f280000300800 */
[----:B------:R-:W4:Y:S04]  /*38a0*/  LDL.LU R220, [R1+0x58] ;  /* 0x0000580001dc7983 */ /* 0x000f280000300800 */
[----:B------:R-:W4:Y:S04]  /*38b0*/  LDL.LU R221, [R1+0x5c] ;  /* 0x00005c0001dd7983 */ /* 0x000f280000300800 */
[----:B------:R-:W4:Y:S04]  /*38c0*/  LDL.LU R222, [R1+0x60] ;  /* 0x0000600001de7983 */ /* 0x000f280000300800 */
[----:B------:R-:W4:Y:S04]  /*38d0*/  LDL.LU R223, [R1+0x64] ;  /* 0x0000640001df7983 */ /* 0x000f280000300800 */
[----:B------:R-:W4:Y:S04]  /*38e0*/  LDL.LU R224, [R1+0x68] ;  /* 0x0000680001e07983 */ /* 0x000f280000300800 */
[----:B-1----:R-:W4:Y:S04]  /*38f0*/  LDL.LU R225, [R1+0x6c] ;  /* 0x00006c0001e17983 */ /* 0x002f280000300800 */
[----:B------:R-:W4:Y:S04]  /*3900*/  LDL.LU R226, [R1+0x70] ;  /* 0x0000700001e27983 */ /* 0x000f280000300800 */
[----:B------:R-:W4:Y:S01]  /*3910*/  LDL.LU R227, [R1+0x74] ;  /* 0x0000740001e37983 */ /* 0x000f220000300800 */
[----:B------:R-:W-:-:S05]  /*3920*/  FADD R211, R135, R211 ;  /* 0x000000d387d37221 */ /* 0x000fca0000000000 */
[----:B------:R0:W-:Y:S01]  /*3930*/  STL [R1+0x34], R211 ;  /* 0x000034d301007387 */ /* 0x0001e20000100800 */
[----:B------:R-:W-:-:S03]  /*3940*/  FADD R212, R136, R212 ;  /* 0x000000d488d47221 */ /* 0x000fc60000000000 */
[----:B0-----:R1:W5:Y:S01]  /*3950*/  LDL.LU R211, [R1+0xc8] ;  /* 0x0000c80001d37983 */ /* 0x0013620000300800 */
[----:B------:R-:W-:-:S03]  /*3960*/  FADD R213, R137, R213 ;  /* 0x000000d589d57221 */ /* 0x000fc60000000000 */
[----:B------:R0:W-:Y:S01]  /*3970*/  STL [R1+0x38], R212 ;  /* 0x000038d401007387 */ /* 0x0001e20000100800 */
[----:B------:R-:W-:-:S01]  /*3980*/  FADD R214, R138, R214 ;  /* 0x000000d68ad67221 */ /* 0x000fc20000000000 */
[----:B--2---:R-:W-:Y:S02]  /*3990*/  FADD R215, R139, R215 ;  /* 0x000000d78bd77221 */ /* 0x004fe40000000000 */
[----:B0-----:R1:W5:Y:S01]  /*39a0*/  LDL.LU R212, [R1+0xc4] ;  /* 0x0000c40001d47983 */ /* 0x0013620000300800 */
[----:B---3--:R-:W-:-:S03]  /*39b0*/  FADD R216, R140, R216 ;  /* 0x000000d88cd87221 */ /* 0x008fc60000000000 */
[----:B------:R0:W-:Y:S01]  /*39c0*/  STL [R1+0x3c], R213 ;  /* 0x00003cd501007387 */ /* 0x0001e20000100800 */
[----:B----4-:R-:W-:-:S03]  /*39d0*/  FADD R217, R141, R217 ;  /* 0x000000d98dd97221 */ /* 0x010fc60000000000 */
[----:B0-----:R1:W5:Y:S01]  /*39e0*/  LDL.LU R213, [R1+0xc0] ;  /* 0x0000c00001d57983 */ /* 0x0013620000300800 */
[----:B------:R-:W-:-:S03]  /*39f0*/  FADD R218, R142, R218 ;  /* 0x000000da8eda7221 */ /* 0x000fc60000000000 */
[----:B------:R0:W-:Y:S01]  /*3a00*/  STL [R1+0x40], R214 ;  /* 0x000040d601007387 */ /* 0x0001e20000100800 */
[----:B------:R-:W-:-:S01]  /*3a10*/  FADD R219, R143, R219 ;  /* 0x000000db8fdb7221 */ /* 0x000fc20000000000 */
[----:B------:R-:W-:Y:S02]  /*3a20*/  FADD R220, R144, R220 ;  /* 0x000000dc90dc7221 */ /* 0x000fe40000000000 */
[----:B0-----:R1:W5:Y:S04]  /*3a30*/  LDL.LU R214, [R1+0xbc] ;  /* 0x0000bc0001d67983 */ /* 0x0013680000300800 */
[----:B------:R0:W-:Y:S01]  /*3a40*/  STL [R1+0x44], R215 ;  /* 0x000044d701007387 */ /* 0x0001e20000100800 */
[----:B------:R-:W-:-:S01]  /*3a50*/  FADD R221, R145, R221 ;  /* 0x000000dd91dd7221 */ /* 0x000fc20000000000 */
[----:B------:R-:W-:-:S02]  /*3a60*/  FADD R222, R146, R222 ;  /* 0x000000de92de7221 */ /* 0x000fc40000000000 */
[----:B0-----:R1:W5:Y:S04]  /*3a70*/  LDL.LU R215, [R1+0xb8] ;  /* 0x0000b80001d77983 */ /* 0x0013680000300800 */
[----:B------:R0:W-:Y:S01]  /*3a80*/  STL [R1+0x48], R216 ;  /* 0x000048d801007387 */ /* 0x0001e20000100800 */
[----:B------:R-:W-:-:S03]  /*3a90*/  FADD R223, R147, R223 ;  /* 0x000000df93df7221 */ /* 0x000fc60000000000 */
        /* <DEDUP_REMOVED lines=13> */
[----:B------:R0:W-:Y:S04]  /*3b70*/  STL [R1+0x5c], R221 ;  /* 0x00005cdd01007387 */ /* 0x0001e80000100800 */
        /* <DEDUP_REMOVED lines=12> */
[----:B0-----:R1:W5:Y:S01]  /*3c40*/  LDL.LU R227, [R1+0x88] ;  /* 0x0000880001e37983 */ /* 0x0013620000300800 */
[----:B------:R-:W-:-:S05]  /*3c50*/  UMOV UR6, URZ ;  /* 0x0000003f00067c82 */ /* 0x000fca0008000000 */
.L_x_24:
[----:B------:R-:W-:Y:S05]  /*3c60*/  @!P1 BRA `(.L_x_25) ;  /* 0x0000000000049947 */ /* 0x000fea0003800000 */
[----:B------:R-:W-:Y:S01]  /*3c70*/  BPT.TRAP 0x1 ;  /* 0x000000040000795c */ /* 0x000fe20000300000 */
.L_x_25:
[----:B------:R-:W-:Y:S02]  /*3c80*/  UISETP.GT.U32.AND UP0, UPT, UR13, 0x1, UPT ;  /* 0x000000010d00788c */ /* 0x000fe4000bf04070 */
[----:B------:R-:W-:-:S04]  /*3c90*/  ULEA UR8, UR17, UR14, 0x3 ;  /* 0x0000000e11087291 */ /* 0x000fc8000f8e183f */
[----:B------:R-:W-:Y:S01]  /*3ca0*/  UIADD3 UR8, UR8, 0x10, URZ ;  /* 0x0000001008087890 */ /* 0x000fe2000fffe03f */
[----:B------:R-:W-:-:S03]  /*3cb0*/  PLOP3.LUT P0, PT, PT, PT, UP0, 0x80, 0x0 ;  /* 0x000000000000781c */ /* 0x000fc60003f0f008 */
[----:B------:R-:W-:-:S09]  /*3cc0*/  UPRMT UR8, URZ, 0x654, UR8 ;  /* 0x000006543f087896 */ /* 0x000fd20008000008 */
[----:B------:R-:W-:Y:S01]  /*3cd0*/  SYNCS.ARRIVE.TRANS64.RED.A1T0 RZ, [UR8], RZ ;  /* 0x000000ffffff79a7 */ /* 0x000fe20008100408 */
[----:B------:R-:W-:Y:S05]  /*3ce0*/  @P0 BRA `(.L_x_26) ;  /* 0x0000000000040947 */ /* 0x000fea0003800000 */
[----:B------:R-:W-:Y:S01]  /*3cf0*/  BPT.TRAP 0x1 ;  /* 0x000000040000795c */ /* 0x000fe20000300000 */
.L_x_26:
[----:B------:R-:W-:Y:S01]  /*3d00*/  UIADD3 UR16, UR16, 0x1, URZ ;  /* 0x0000000110107890 */ /* 0x000fe2000fffe03f */
[C---:B------:R-:W-:Y:S01]  /*3d10*/  ISETP.GT.AND P0, PT, R228.reuse, 0x1, PT ;  /* 0x00000001e400780c */ /* 0x040fe20003f04270 */
[----:B------:R-:W-:Y:S01]  /*3d20*/  UIADD3 UR17, UR17, 0x1, URZ ;  /* 0x0000000111117890 */ /* 0x000fe2000fffe03f */
[----:B------:R-:W-:Y:S01]  /*3d30*/  VIADD R228, R228, 0xffffffff ;  /* 0xffffffffe4e47836 */ /* 0x000fe20000000000 */
[----:B------:R-:W-:Y:S02]  /*3d40*/  UISETP.NE.AND UP0, UPT, UR16, 0x2, UPT ;  /* 0x000000021000788c */ /* 0x000fe4000bf05270 */
[----:B------:R-:W-:Y:S02]  /*3d50*/  UISETP.NE.AND UP1, UPT, UR17, 0x2, UPT ;  /* 0x000000021100788c */ /* 0x000fe4000bf25270 */
[----:B------:R-:W-:Y:S02]  /*3d60*/  USEL UR8, URZ, 0x1, UP0 ;  /* 0x000000013f087887 */ /* 0x000fe40008000000 */
[----:B------:R-:W-:-:S02]  /*3d70*/  USEL UR16, UR16, URZ, UP0 ;  /* 0x0000003f10107287 */ /* 0x000fc40008000000 */
[----:B------:R-:W-:Y:S02]  /*3d80*/  USEL UR17, UR17, URZ, UP1 ;  /* 0x0000003f11117287 */ /* 0x000fe40008800000 */
[----:B-----5:R-:W-:Y:S01]  /*3d90*/  LOP3.LUT R227, R227, UR8, RZ, 0x3c, !PT ;  /* 0x00000008e3e37c12 */ /* 0x020fe2000f8e3cff */
[----:B------:R-:W-:Y:S01]  /*3da0*/  UMOV UR8, 0x1 ;  /* 0x0000000100087882 */ /* 0x000fe20000000000 */
[----:B------:R-:W-:Y:S08]  /*3db0*/  @P0 BRA `(.L_x_27) ;  /* 0xffffffec009c0947 */ /* 0x000ff0000383ffff */
.L_x_19:
[----:B------:R-:W-:-:S04]  /*3dc0*/  UISETP.NE.AND UP0, UPT, UR6, URZ, UPT ;  /* 0x0000003f0600728c */ /* 0x000fc8000bf05270 */
[----:B------:R-:W-:-:S06]  /*3dd0*/  USEL UR6, URZ, 0x1, !UP0 ;  /* 0x000000013f067887 */ /* 0x000fcc000c000000 */
[----:B------:R-:W-:-:S13]  /*3de0*/  ISETP.NE.AND P0, PT, RZ, UR6, PT ;  /* 0x00000006ff007c0c */ /* 0x000fda000bf05270 */
[----:B------:R-:W-:Y:S05]  /*3df0*/  @!P0 BRA `(.L_x_28) ;  /* 0x0000000c00dc8947 */ /* 0x000fea0003800000 */
[----:B------:R-:W3:Y:S04]  /*3e00*/  LDL.LU R227, [R1+0x74] ;  /* 0x0000740001e37983 */ /* 0x000ee80000300800 */
[----:B---3--:R3:W-:Y:S04]  /*3e10*/  STL [R1+0x88], R227 ;  /* 0x000088e301007387 */ /* 0x0087e80000100800 */
[----:B---3--:R-:W3:Y:S04]  /*3e20*/  LDL.LU R227, [R1+0x70] ;  /* 0x0000700001e37983 */ /* 0x008ee80000300800 */
        /* <DEDUP_REMOVED lines=55> */
[----:B---3--:R-:W3:Y:S01]  /*41a0*/  LDL.LU R227, [R1] ;  /* 0x0000000001e37983 */ /* 0x008ee20000300800 */
[----:B------:R-:W-:-:S02]  /*41b0*/  WARPGROUP.DEPBAR.LE gsb0, 0x0 ;  /* 0x00008000000079c5 */ /* 0x000fc40000010000 */
[----:B------:R-:W-:Y:S01]  /*41c0*/  FADD R226, R24, R226 ;  /* 0x000000e218e27221 */ /* 0x000fe20000000000 */
        /* <DEDUP_REMOVED lines=97> */
[----:B---3--:R-:W-:-:S05]  /*47e0*/  FADD R227, R122, R227 ;  /* 0x000000e37ae37221 */ /* 0x008fca0000000000 */
[----:B------:R3:W-:Y:S04]  /*47f0*/  STL [R1], R227 ;  /* 0x000000e301007387 */ /* 0x0007e80000100800 */
[----:B---3--:R-:W3:Y:S02]  /*4800*/  LDL.LU R227, [R1+0xf8] ;  /* 0x0000f80001e37983 */ /* 0x008ee40000300800 */
[----:B---3--:R-:W-:-:S05]  /*4810*/  FADD R227, R123, R227 ;  /* 0x000000e37be37221 */ /* 0x008fca0000000000 */
[----:B------:R3:W-:Y:S04]  /*4820*/  STL [R1+0x4], R227 ;  /* 0x000004e301007387 */ /* 0x0007e80000100800 */
        /* <DEDUP_REMOVED lines=83> */
[----:B------:R3:W-:Y:S02]  /*4d60*/  STL [R1+0x74], R227 ;  /* 0x000074e301007387 */ /* 0x0007e40000100800 */
.L_x_28:
[----:B------:R-:W-:Y:S02]  /*4d70*/  WARPGROUP.DEPBAR.LE gsb0, 0x0 ;  /* 0x00008000000079c5 */ /* 0x000fe40000010000 */
[----:B------:R-:W4:Y:S02]  /*4d80*/  LDC R24, c[0x0][0x28c] ;  /* 0x0000a300ff187b82 */ /* 0x000f240000000800 */
[----:B----4-:R-:W-:-:S13]  /*4d90*/  ISETP.GE.AND P0, PT, R24, 0x1, PT ;  /* 0x000000011800780c */ /* 0x010fda0003f06270 */
[----:B------:R-:W-:Y:S05]  /*4da0*/  @!P0 BRA `(.L_x_29) ;  /* 0x0000000000408947 */ /* 0x000fea0003800000 */
[----:B------:R-:W-:-:S06]  /*4db0*/  UISETP.NE.AND UP0, UPT, UR23, 0x3, UPT ;  /* 0x000000031700788c */ /* 0x000fcc000bf05270 */
[----:B------:R-:W-:-:S13]  /*4dc0*/  PLOP3.LUT P0, PT, PT, PT, UP0, 0x80, 0x0 ;  /* 0x000000000000781c */ /* 0x000fda0003f0f008 */
[----:B------:R-:W-:Y:S05]  /*4dd0*/  @!P0 BRA `(.L_x_30) ;  /* 0x0000000000048947 */ /* 0x000fea0003800000 */
[----:B------:R-:W-:Y:S01]  /*4de0*/  BPT.TRAP 0x1 ;  /* 0x000000040000795c */ /* 0x000fe20000300000 */
.L_x_30:
[----:B------:R-:W-:-:S04]  /*4df0*/  UISETP.LT.AND UP0, UPT, UR12, 0x1, UPT ;  /* 0x000000010c00788c */ /* 0x000fc8000bf01270 */
[----:B------:R-:W-:Y:S02]  /*4e00*/  USEL UR6, UR12, 0x1, UP0 ;  /* 0x000000010c067887 */ /* 0x000fe40008000000 */
[----:B------:R-:W-:Y:S02]  /*4e10*/  UISETP.GT.U32.AND UP0, UPT, UR13, 0x1, UPT ;  /* 0x000000010d00788c */ /* 0x000fe4000bf04070 */
[----:B------:R-:W-:-:S04]  /*4e20*/  UIADD3 UR6, UR5, UR12, -UR6 ;  /* 0x0000000c05067290 */ /* 0x000fc8000fffe806 */
[----:B------:R-:W-:Y:S01]  /*4e30*/  USHF.L.U32 UR6, UR6, 0x3, URZ ;  /* 0x0000000306067899 */ /* 0x000fe2000800063f */
[----:B------:R-:W-:-:S03]  /*4e40*/  PLOP3.LUT P0, PT, PT, PT, UP0, 0x80, 0x0 ;  /* 0x000000000000781c */ /* 0x000fc60003f0f008 */
[----:B------:R-:W-:-:S04]  /*4e50*/  ULOP3.LUT UR6, UR6, 0x8, URZ, 0xc0, !UPT ;  /* 0x0000000806067892 */ /* 0x000fc8000f8ec03f */
[----:B------:R-:W-:-:S04]  /*4e60*/  UIADD3 UR6, UR14, 0x10, UR6 ;  /* 0x000000100e067890 */ /* 0x000fc8000fffe006 */
[----:B------:R-:W-:-:S09]  /*4e70*/  UPRMT UR6, URZ, 0x654, UR6 ;  /* 0x000006543f067896 */ /* 0x000fd20008000006 */
[----:B------:R-:W-:Y:S01]  /*4e80*/  SYNCS.ARRIVE.TRANS64.RED.A1T0 RZ, [UR6], RZ ;  /* 0x000000ffffff79a7 */ /* 0x000fe20008100406 */
[----:B------:R-:W-:Y:S05]  /*4e90*/  @P0 BRA `(.L_x_29) ;  /* 0x0000000000040947 */ /* 0x000fea0003800000 */
[----:B------:R-:W-:Y:S01]  /*4ea0*/  BPT.TRAP 0x1 ;  /* 0x000000040000795c */ /* 0x000fe20000300000 */
.L_x_29:
[----:B------:R4:W-:Y:S01]  /*4eb0*/  STL [R1+0x8c], R2 ;  /* 0x00008c0201007387 */ /* 0x0009e20000100800 */
[----:B------:R-:W0:Y:S01]  /*4ec0*/  LDC R28, c[0x0][0x288] ;  /* 0x0000a200ff1c7b82 */ /* 0x000e220000000800 */
[----:B------:R-:W-:Y:S02]  /*4ed0*/  ULDC UR6, c[0x0][0x284] ;  /* 0x0000a10000067ab9 */ /* 0x000fe40000000800 */
[----:B------:R1:W-:Y:S01]  /*4ee0*/  STL [R1+0x88], R0 ;  /* 0x0000880001007387 */ /* 0x0003e20000100800 */
[----:B----4-:R-:W4:Y:S03]  /*4ef0*/  S2R R2, SR_TID.X ;  /* 0x0000000000027919 */ /* 0x010f260000002100 */
[----:B-1----:R-:W2:Y:S04]  /*4f00*/  LDL.LU R0, [R1+0x84] ;  /* 0x0000840001007983 */ /* 0x002ea80000300800 */
[----:B---3--:R-:W3:Y:S01]  /*4f10*/  LDL.LU R227, [R1+0x80] ;  /* 0x0000800001e37983 */ /* 0x008ee20000300800 */
[----:B----4-:R-:W-:-:S02]  /*4f20*/  SHF.R.U32.HI R24, RZ, 0x2, R2 ;  /* 0x00000002ff187819 */ /* 0x010fc40000011602 */
[----:B------:R-:W-:Y:S02]  /*4f30*/  SHF.R.U32.HI R27, RZ, 0x7, R2 ;  /* 0x00000007ff1b7819 */ /* 0x000fe40000011602 */
[----:B------:R-:W-:Y:S02]  /*4f40*/  LOP3.LUT R26, R2, 0x60, RZ, 0xc0, !PT ;  /* 0x00000060021a7812 */ /* 0x000fe400078ec0ff */
[----:B------:R-:W-:Y:S02]  /*4f50*/  LOP3.LUT R25, R24, 0x7, RZ, 0xc0, !PT ;  /* 0x0000000718197812 */ /* 0x000fe400078ec0ff */
[----:B------:R-:W-:Y:S02]  /*4f60*/  LOP3.LUT R24, R27, 0x1, RZ, 0xc0, !PT ;  /* 0x000000011b187812 */ /* 0x000fe400078ec0ff */
[----:B------:R-:W-:-:S03]  /*4f70*/  SHF.R.U32.HI R26, RZ, 0x1, R26 ;  /* 0x00000001ff1a7819 */ /* 0x000fc6000001161a */
[----:B------:R-:W-:Y:S01]  /*4f80*/  IMAD.SHL.U32 R30, R24, 0x40, RZ ;  /* 0x00000040181e7824 */ /* 0x000fe200078e00ff */
[----:B------:R-:W-:-:S04]  /*4f90*/  IADD3 R27, RZ, -R26, -R25 ;  /* 0x8000001aff1b7210 */ /* 0x000fc80007ffe819 */
[----:B------:R-:W-:Y:S01]  /*4fa0*/  LOP3.LUT R25, R30, 0x40, R25, 0xe2, !PT ;  /* 0x000000401e197812 */ /* 0x000fe200078ee219 */
[----:B------:R-:W-:Y:S01]  /*4fb0*/  IMAD R29, R24, -0x40, R27 ;  /* 0xffffffc0181d7824 */ /* 0x000fe200078e021b */
[C---:B------:R-:W-:Y:S01]  /*4fc0*/  LOP3.LUT R24, R2.reuse, 0x3, RZ, 0xc0, !PT ;  /* 0x0000000302187812 */ /* 0x040fe200078ec0ff */
[----:B------:R-:W-:Y:S02]  /*4fd0*/  IMAD.SHL.U32 R27, R2, 0x2, RZ ;  /* 0x00000002021b7824 */ /* 0x000fe400078e00ff */
[----:B------:R1:W5:Y:S01]  /*4fe0*/  LDL.LU R2, [R1+0x8c] ;  /* 0x00008c0001027983 */ /* 0x0003620000300800 */
[C---:B--2---:R-:W-:Y:S02]  /*4ff0*/  IMAD.SHL.U32 R30, R0.reuse, 0x80, RZ ;  /* 0x00000080001e7824 */ /* 0x044fe400078e00ff */
[----:B------:R-:W-:Y:S02]  /*5000*/  IMAD.WIDE R32, R0, 0x80, RZ ;  /* 0x0000008000207825 */ /* 0x000fe400078e02ff */
[----:B------:R1:W5:Y:S02]  /*5010*/  LDL.LU R0, [R1+0x88] ;  /* 0x0000880001007983 */ /* 0x0003640000300800 */
[----:B---3--:R-:W-:-:S05]  /*5020*/  IMAD.SHL.U32 R35, R227, 0x100, RZ ;  /* 0x00000100e3237824 */ /* 0x008fca00078e00ff */
[----:B0-----:R-:W-:-:S04]  /*5030*/  ISETP.GE.AND P0, PT, R35, R28, PT ;  /* 0x0000001c2300720c */ /* 0x001fc80003f06270 */
[----:B------:R-:W-:Y:S01]  /*5040*/  ISETP.GE.OR P0, PT, R30, UR6, P0 ;  /* 0x000000061e007c0c */ /* 0x000fe20008706670 */
[----:B------:R-:W-:Y:S01]  /*5050*/  IMAD R24, R24, -0x2, R28 ;  /* 0xfffffffe18187824 */ /* 0x000fe200078e021c */
[----:B------:R-:W-:Y:S02]  /*5060*/  LOP3.LUT R27, R27, 0x6, RZ, 0xc0, !PT ;  /* 0x000000061b1b7812 */ /* 0x000fe400078ec0ff */
[----:B------:R-:W-:Y:S01]  /*5070*/  IADD3 R38, -R30, UR6, R29 ;  /* 0x000000061e267c10 */ /* 0x000fe2000fffe11d */
[----:B------:R-:W-:Y:S01]  /*5080*/  IMAD.IADD R35, R24, 0x1, -R35 ;  /* 0x0000000118237824 */ /* 0x000fe200078e0a23 */
[----:B------:R-:W-:Y:S01]  /*5090*/  PRMT R28, R27, 0x6540, R227 ;  /* 0x000065401b1c7816 */ /* 0x000fe200000000e3 */
[----:B------:R-:W-:Y:S01]  /*50a0*/  IMAD.MOV.U32 R34, RZ, RZ, -0x1 ;  /* 0xffffffffff227424 */ /* 0x000fe200078e00ff */
[----:B------:R-:W-:-:S05]  /*50b0*/  LOP3.LUT R39, R32, R25, R26, 0xfe, !PT ;  /* 0x0000001920277212 */ /* 0x000fca00078efe1a */
[----:B-1----:R-:W-:Y:S05]  /*50c0*/  @P0 BRA `(.L_x_31) ;  /* 0x0000008c00bc0947 */ /* 0x002fea0003800000 */
[----:B------:R-:W0:Y:S01]  /*50d0*/  LDC.64 R26, c[0x0][0x5c8] ;  /* 0x00017200ff1a7b82 */ /* 0x000e220000000a00 */
[----:B------:R-:W-:Y:S01]  /*50e0*/  USHF.R.S32.HI UR7, URZ, 0x1f, UR22 ;  /* 0x0000001f3f077899 */ /* 0x000fe20008011416 */
[--C-:B------:R-:W-:Y:S01]  /*50f0*/  SHF.R.S32.HI R29, RZ, 0x1f, R28.reuse ;  /* 0x0000001fff1d7819 */ /* 0x100fe2000001141c */
[----:B------:R-:W-:Y:S01]  /*5100*/  ULDC.64 UR8, c[0x0][0x5d0] ;  /* 0x0001740000087ab9 */ /* 0x000fe20000000a00 */
[----:B------:R-:W-:Y:S01]  /*5110*/  BSSY B0, `(.L_x_31) ;  /* 0x00008ea000007945 */ /* 0x000fe20003800000 */
[----:B------:R-:W-:Y:S02]  /*5120*/  UIMAD UR6, UR7, UR8, URZ ;  /* 0x00000008070672a4 */ /* 0x000fe4000f8e023f */
[----:B------:R-:W-:Y:S02]  /*5130*/  IMAD.U32 R25, RZ, RZ, UR8 ;  /* 0x00000008ff197e24 */ /* 0x000fe4000f8e00ff */
[----:B------:R-:W-:Y:S02]  /*5140*/  UIMAD UR6, UR22, UR9, UR6 ;  /* 0x00000009160672a4 */ /* 0x000fe4000f8e0206 */
[----:B------:R-:W-:Y:S01]  /*5150*/  IMAD.WIDE.U32 R24, R25, UR22, R28 ;  /* 0x0000001619187c25 */ /* 0x000fe2000f8e001c */
[----:B------:R-:W-:-:S03]  /*5160*/  ULDC.64 UR8, c[0x0][0x5c0] ;  /* 0x0001700000087ab9 */ /* 0x000fc60000000a00 */
[----:B------:R-:W-:Y:S02]  /*5170*/  VIADD R25, R25, UR6 ;  /* 0x0000000619197c36 */ /* 0x000fe40008000000 */
[-C--:B0-----:R-:W-:Y:S02]  /*5180*/  IMAD R30, R33, R26.reuse, RZ ;  /* 0x0000001a211e7224 */ /* 0x081fe400078e02ff */
[----:B------:R-:W-:-:S04]  /*5190*/  IMAD.WIDE.U32 R24, R39, R26, R24 ;  /* 0x0000001a27187225 */ /* 0x000fc800078e0018 */
[----:B------:R-:W-:-:S04]  /*51a0*/  IMAD R31, R39, R27, R30 ;  /* 0x0000001b271f7224 */ /* 0x000fc800078e021e */
[----:B------:R-:W-:Y:S01]  /*51b0*/  IMAD.IADD R30, R25, 0x1, R31 ;  /* 0x00000001191e7824 */ /* 0x000fe200078e021f */
[----:B------:R-:W-:Y:S02]  /*51c0*/  LEA R25, P0, R26, R24, 0x3 ;  /* 0x000000181a197211 */ /* 0x000fe400078018ff */
[----:B------:R-:W-:Y:S02]  /*51d0*/  IADD3 R24, P1, R24, UR8, RZ ;  /* 0x0000000818187c10 */ /* 0x000fe4000ff3e0ff */
[----:B------:R-:W-:Y:S02]  /*51e0*/  LEA.HI.X R27, R26, R30, R27, 0x3, P0 ;  /* 0x0000001e1a1b7211 */ /* 0x000fe400000f1c1b */
[----:B------:R-:W-:Y:S02]  /*51f0*/  FSETP.NEU.AND P0, PT, RZ, UR21, PT ;  /* 0x00000015ff007c0b */ /* 0x000fe4000bf0d000 */
[----:B------:R-:W-:Y:S02]  /*5200*/  IADD3 R26, P2, R25, UR8, RZ ;  /* 0x00000008191a7c10 */ /* 0x000fe4000ff5e0ff */
[----:B------:R-:W-:-:S02]  /*5210*/  IADD3.X R25, R30, UR9, RZ, P1, !PT ;  /* 0x000000091e197c10 */ /* 0x000fc40008ffe4ff */
[----:B------:R-:W-:-:S07]  /*5220*/  IADD3.X R27, R27, UR9, RZ, P2, !PT ;  /* 0x000000091b1b7c10 */ /* 0x000fce00097fe4ff */
[----:B------:R-:W-:Y:S05]  /*5230*/  @!P0 BRA `(.L_x_32) ;  /* 0x0000006800dc8947 */ /* 0x000fea0003800000 */
[----:B------:R-:W-:Y:S01]  /*5240*/  ULDC.64 UR8, c[0x0][0x5b8] ;  /* 0x00016e0000087ab9 */ /* 0x000fe20000000a00 */
[----:B------:R-:W-:Y:S01]  /*5250*/  ISETP.GE.AND P0, PT, R38, 0x1, PT ;  /* 0x000000012600780c */ /* 0x000fe20003f06270 */
[----:B------:R-:W-:Y:S02]  /*5260*/  UIMAD UR6, UR7, UR8, URZ ;  /* 0x00000008070672a4 */ /* 0x000fe4000f8e023f */
[----:B------:R-:W-:Y:S01]  /*5270*/  IMAD.U32 R31, RZ, RZ, UR8 ;  /* 0x00000008ff1f7e24 */ /* 0x000fe2000f8e00ff */
[----:B------:R-:W-:Y:S01]  /*5280*/  BSSY B1, `(.L_x_33) ;  /* 0x0000010000017945 */ /* 0x000fe20003800000 */
[----:B------:R-:W-:Y:S01]  /*5290*/  ISETP.LT.OR P4, PT, R35, 0x1, !P0 ;  /* 0x000000012300780c */ /* 0x000fe20004781670 */
[----:B------:R-:W-:Y:S02]  /*52a0*/  UIMAD UR6, UR22, UR9, UR6 ;  /* 0x00000009160672a4 */ /* 0x000fe4000f8e0206 */
[----:B------:R-:W-:Y:S01]  /*52b0*/  IMAD.WIDE.U32 R28, R31, UR22, R28 ;  /* 0x000000161f1c7c25 */ /* 0x000fe2000f8e001c */
[----:B------:R-:W-:-:S03]  /*52c0*/  ULDC.64 UR8, c[0x0][0x5a8] ;  /* 0x00016a0000087ab9 */ /* 0x000fc60000000a00 */
[----:B------:R-:W-:Y:S02]  /*52d0*/  IMAD.MOV.U32 R30, RZ, RZ, R28 ;  /* 0x000000ffff1e7224 */ /* 0x000fe400078e001c */
[----:B------:R-:W-:Y:S01]  /*52e0*/  VIADD R31, R29, UR6 ;  /* 0x000000061d1f7c36 */ /* 0x000fe20008000000 */
[----:B------:R-:W-:Y:S02]  /*52f0*/  ULDC.64 UR6, c[0x0][0x5b0] ;  /* 0x00016c0000067ab9 */ /* 0x000fe40000000a00 */
[----:B------:R-:W-:Y:S02]  /*5300*/  IMAD R36, R33, UR6, RZ ;  /* 0x0000000621247c24 */ /* 0x000fe4000f8e02ff */
[----:B------:R-:W-:-:S04]  /*5310*/  IMAD.WIDE.U32 R28, R39, UR6, R30 ;  /* 0x00000006271c7c25 */ /* 0x000fc8000f8e001e */
[--C-:B------:R-:W-:Y:S01]  /*5320*/  IMAD R37, R39, UR7, R36.reuse ;  /* 0x0000000727257c24 */ /* 0x100fe2000f8e0224 */
[----:B------:R-:W-:Y:S02]  /*5330*/  IADD3 R28, P1, R28, UR8, RZ ;  /* 0x000000081c1c7c10 */ /* 0x000fe4000ff3e0ff */
[----:B------:R-:W-:Y:S02]  /*5340*/  PRMT R36, RZ, 0x7610, R36 ;  /* 0x00007610ff247816 */ /* 0x000fe40000000024 */
[----:B------:R-:W-:Y:S01]  /*5350*/  IADD3.X R29, R29, UR9, R37, P1, !PT ;  /* 0x000000091d1d7c10 */ /* 0x000fe20008ffe425 */
[----:B------:R-:W-:Y:S08]  /*5360*/  @P4 BRA `(.L_x_34) ;  /* 0x0000000000044947 */ /* 0x000ff00003800000 */
[----:B------:R0:W5:Y:S02]  /*5370*/  LDG.E.U8 R36, desc[UR18][R28.64] ;  /* 0x000000121c247981 */ /* 0x000164000c1e1100 */
.L_x_34:
[----:B------:R-:W-:Y:S05]  /*5380*/  BSYNC B1 ;  /* 0x0000000000017941 */ /* 0x000fea0003800000 */
.L_x_33:
[----:B-----5:R-:W-:Y:S01]  /*5390*/  LOP3.LUT R36, R36, 0xff, RZ, 0xc0, !PT ;  /* 0x000000ff24247812 */ /* 0x020fe200078ec0ff */
[----:B------:R-:W-:Y:S01]  /*53a0*/  BSSY B1, `(.L_x_35) ;  /* 0x000000b000017945 */ /* 0x000fe20003800000 */
[----:B------:R-:W-:Y:S02]  /*53b0*/  ISETP.LT.OR P2, PT, R35, 0x2, !P0 ;  /* 0x000000022300780c */ /* 0x000fe40004741670 */
[----:B------:R-:W-:-:S05]  /*53c0*/  F2FP.F16.E4M3.UNPACK_B R36, R36 ;  /* 0x00000024ff24723e */ /* 0x000fca00020006ff */
[----:B------:R-:W-:-:S05]  /*53d0*/  HADD2.F32 R36, -RZ, R36.H0_H0 ;  /* 0x20000024ff247230 */ /* 0x000fca0000004100 */
[----:B------:R-:W-:Y:S01]  /*53e0*/  FMUL R37, R36, UR21 ;  /* 0x0000001524257c20 */ /* 0x000fe20008400000 */
[----:B------:R-:W-:-:S03]  /*53f0*/  PRMT R36, RZ, 0x7610, R36 ;  /* 0x00007610ff247816 */ /* 0x000fc60000000024 */
[----:B------:R-:W-:-:S05]  /*5400*/  FFMA R37, R226, UR20, R37 ;  /* 0x00000014e2257c23 */ /* 0x000fca0008000025 */
[----:B------:R-:W-:-:S05]  /*5410*/  F2FP.SATFINITE.E4M3.F32.PACK_AB_MERGE_C R37, RZ, R37, RZ ;  /* 0x00000025ff25723e */ /* 0x000fca00048070ff */
[----:B------:R1:W-:Y:S01]  /*5420*/  @!P4 STG.E.U8 desc[UR18][R24.64], R37 ;  /* 0x000000251800c986 */ /* 0x0003e2000c101112 */
[----:B------:R-:W-:Y:S05]  /*5430*/  @P2 BRA `(.L_x_36) ;  /* 0x0000000000042947 */ /* 0x000fea0003800000 */
[----:B------:R2:W5:Y:S02]  /*5440*/  LDG.E.U8 R36, desc[UR18][R28.64+0x1] ;  /* 0x000001121c247981 */ /* 0x000564000c1e1100 */
.L_x_36:
[----:B------:R-:W-:Y:S05]  /*5450*/  BSYNC B1 ;  /* 0x0000000000017941 */ /* 0x000fea0003800000 */
.L_x_35:
[----:B-----5:R-:W-:Y:S01]  /*5460*/  LOP3.LUT R36, R36, 0xff, RZ, 0xc0, !PT ;  /* 0x000000ff24247812 */ /* 0x020fe200078ec0ff */
[----:B------:R-:W-:Y:S01]  /*5470*/  BSSY B1, `(.L_x_37) ;  /* 0x0000013000017945 */ /* 0x000fe20003800000 */
[----:B-1----:R-:W-:Y:S02]  /*5480*/  IADD3 R37, P1, R39, 0x8, RZ ;  /* 0x0000000827257810 */ /* 0x002fe40007f3e0ff */
[----:B------:R-:W-:-:S03]  /*5490*/  F2FP.F16.E4M3.UNPACK_B R36, R36 ;  /* 0x00000024ff24723e */ /* 0x000fc600020006ff */
[----:B------:R-:W-:Y:S01]  /*54a0*/  IMAD.X R32, RZ, RZ, R33, P1 ;  /* 0x000000ffff207224 */ /* 0x000fe200008e0621 */
[----:B------:R-:W-:Y:S01]  /*54b0*/  ISETP.GE.AND P1, PT, R38, 0x9, PT ;  /* 0x000000092600780c */ /* 0x000fe20003f26270 */
[----:B------:R-:W-:Y:S02]  /*54c0*/  HADD2.F32 R36, -RZ, R36.H0_H0 ;  /* 0x20000024ff247230 */ /* 0x000fe40000004100 */
[----:B------:R-:W-:Y:S01]  /*54d0*/  IMAD R32, R32, UR6, RZ ;  /* 0x0000000620207c24 */ /* 0x000fe2000f8e02ff */
[----:B------:R-:W-:Y:S01]  /*54e0*/  ISETP.LT.OR P5, PT, R35, 0x1, !P1 ;  /* 0x000000012300780c */ /* 0x000fe20004fa1670 */
[----:B------:R-:W-:-:S04]  /*54f0*/  IMAD.WIDE.U32 R30, R37, UR6, R30 ;  /* 0x00000006251e7c25 */ /* 0x000fc8000f8e001e */
[----:B------:R-:W-:Y:S01]  /*5500*/  FMUL R36, R36, UR21 ;  /* 0x0000001524247c20 */ /* 0x000fe20008400000 */
[----:B------:R-:W-:-:S03]  /*5510*/  IMAD R37, R37, UR7, R32 ;  /* 0x0000000725257c24 */ /* 0x000fc6000f8e0220 */
[----:B------:R-:W-:Y:S01]  /*5520*/  FFMA R36, R225, UR20, R36 ;  /* 0x00000014e1247c23 */ /* 0x000fe20008000024 */
[----:B------:R-:W-:Y:S02]  /*5530*/  IADD3 R30, P4, R30, UR8, RZ ;  /* 0x000000081e1e7c10 */ /* 0x000fe4000ff9e0ff */
[----:B------:R-:W-:Y:S02]  /*5540*/  PRMT R32, RZ, 0x7610, R32 ;  /* 0x00007610ff207816 */ /* 0x000fe40000000020 */
[----:B------:R-:W-:Y:S02]  /*5550*/  F2FP.SATFINITE.E4M3.F32.PACK_AB_MERGE_C R33, RZ, R36, RZ ;  /* 0x00000024ff21723e */ /* 0x000fe400048070ff */
[----:B------:R-:W-:-:S03]  /*5560*/  IADD3.X R31, R31, UR9, R37, P4, !PT ;  /* 0x000000091f1f7c10 */ /* 0x000fc6000a7fe425 */
[----:B------:R1:W-:Y:S01]  /*5570*/  @!P2 STG.E.U8 desc[UR18][R24.64+0x1], R33 ;  /* 0x000001211800a986 */ /* 0x0003e2000c101112 */
[----:B------:R-:W-:Y:S05]  /*5580*/  @P5 BRA `(.L_x_38) ;  /* 0x0000000000045947 */ /* 0x000fea0003800000 */
[----:B------:R3:W5:Y:S02]  /*5590*/  LDG.E.U8 R32, desc[UR18][R30.64] ;  /* 0x000000121e207981 */ /* 0x000764000c1e1100 */
.L_x_38:
[----:B------:R-:W-:Y:S05]  /*55a0*/  BSYNC B1 ;  /* 0x0000000000017941 */ /* 0x000fea0003800000 */
.L_x_37:
[----:B-----5:R-:W-:Y:S01]  /*55b0*/  LOP3.LUT R32, R32, 0xff, RZ, 0xc0, !PT ;  /* 0x000000ff20207812 */ /* 0x020fe200078ec0ff */
[----:B------:R-:W-:Y:S01]  /*55c0*/  BSSY B1, `(.L_x_39) ;  /* 0x000000b000017945 */ /* 0x000fe20003800000 */
[----:B------:R-:W-:Y:S02]  /*55d0*/  ISETP.LT.OR P2, PT, R35, 0x2, !P1 ;  /* 0x000000022300780c */ /* 0x000fe40004f41670 */
[----:B------:R-:W-:-:S05]  /*55e0*/  F2FP.F16.E4M3.UNPACK_B R32, R32 ;  /* 0x00000020ff20723e */ /* 0x000fca00020006ff */
[----:B------:R-:W-:-:S05]  /*55f0*/  HADD2.F32 R32, -RZ, R32.H0_H0 ;  /* 0x20000020ff207230 */ /* 0x000fca0000004100 */
[----:B-1----:R-:W-:Y:S01]  /*5600*/  FMUL R33, R32, UR21 ;  /* 0x0000001520217c20 */ /* 0x002fe20008400000 */
[----:B------:R-:W-:-:S03]  /*5610*/  PRMT R32, RZ, 0x7610, R32 ;  /* 0x00007610ff207816 */ /* 0x000fc60000000020 */
[----:B------:R-:W-:-:S05]  /*5620*/  FFMA R33, R224, UR20, R33 ;  /* 0x00000014e0217c23 */ /* 0x000fca0008000021 */
[----:B------:R-:W-:-:S05]  /*5630*/  F2FP.SATFINITE.E4M3.F32.PACK_AB_MERGE_C R33, RZ, R33, RZ ;  /* 0x00000021ff21723e */ /* 0x000fca00048070ff */
[----:B------:R1:W-:Y:S01]  /*5640*/  @!P5 STG.E.U8 desc[UR18][R26.64], R33 ;  /* 0x000000211a00d986 */ /* 0x0003e2000c101112 */
[----:B------:R-:W-:Y:S05]  /*5650*/  @P2 BRA `(.L_x_40) ;  /* 0x0000000000042947 */ /* 0x000fea0003800000 */
[----:B------:R4:W5:Y:S02]  /*5660*/  LDG.E.U8 R32, desc[UR18][R30.64+0x1] ;  /* 0x000001121e207981 */ /* 0x000964000c1e1100 */
.L_x_40:
[----:B------:R-:W-:Y:S05]  /*5670*/  BSYNC B1 ;  /* 0x0000000000017941 */ /* 0x000fea0003800000 */
.L_x_39:
[----:B-----5:R-:W-:Y:S01]  /*5680*/  LOP3.LUT R32, R32, 0xff, RZ, 0xc0, !PT ;  /* 0x000000ff20207812 */ /* 0x020fe200078ec0ff */
[----:B------:R-:W-:Y:S01]  /*5690*/  BSSY B1, `(.L_x_41) ;  /* 0x000000b000017945 */ /* 0x000fe20003800000 */
[----:B------:R-:W-:Y:S02]  /*56a0*/  ISETP.LT.OR P4, PT, R35, 0x9, !P0 ;  /* 0x000000092300780c */ /* 0x000fe40004781670 */
[----:B------:R-:W-:-:S05]  /*56b0*/  F2FP.F16.E4M3.UNPACK_B R32, R32 ;  /* 0x00000020ff20723e */ /* 0x000fca00020006ff */
[----:B------:R-:W-:-:S05]  /*56c0*/  HADD2.F32 R32, -RZ, R32.H0_H0 ;  /* 0x20000020ff207230 */ /* 0x000fca0000004100 */
[----:B------:R-:W-:-:S04]  /*56d0*/  FMUL R32, R32, UR21 ;  /* 0x0000001520207c20 */ /* 0x000fc80008400000 */
[----:B------:R-:W-:-:S05]  /*56e0*/  FFMA R32, R223, UR20, R32 ;  /* 0x00000014df207c23 */ /* 0x000fca0008000020 */
[----:B-1----:R-:W-:Y:S02]  /*56f0*/  F2FP.SATFINITE.E4M3.F32.PACK_AB_MERGE_C R33, RZ, R32, RZ ;  /* 0x00000020ff21723e */ /* 0x002fe400048070ff */
[----:B------:R-:W-:-:S03]  /*5700*/  PRMT R32, RZ, 0x7610, R32 ;  /* 0x00007610ff207816 */ /* 0x000fc60000000020 */
[----:B------:R1:W-:Y:S01]  /*5710*/  @!P2 STG.E.U8 desc[UR18][R26.64+0x1], R33 ;  /* 0x000001211a00a986 */ /* 0x0003e2000c101112 */
[----:B------:R-:W-:Y:S05]  /*5720*/  @P4 BRA `(.L_x_42) ;  /* 0x0000000000044947 */ /* 0x000fea0003800000 */
[----:B------:R0:W5:Y:S02]  /*5730*/  LDG.E.U8 R32, desc[UR18][R28.64+0x8] ;  /* 0x000008121c207981 */ /* 0x000164000c1e1100 */
.L_x_42:
[----:B------:R-:W-:Y:S05]  /*5740*/  BSYNC B1 ;  /* 0x0000000000017941 */ /* 0x000fea0003800000 */
.L_x_41:
        /* <DEDUP_REMOVED lines=12> */
.L_x_44:
[----:B------:R-:W-:Y:S05]  /*5810*/  BSYNC B1 ;  /* 0x0000000000017941 */ /* 0x000fea0003800000 */
.L_x_43:
        /* <DEDUP_REMOVED lines=12> */
.L_x_46:
[----:B------:R-:W-:Y:S05]  /*58e0*/  BSYNC B1 ;  /* 0x0000000000017941 */ /* 0x000fea0003800000 */
.L_x_45:
        /* <DEDUP_REMOVED lines=12> */
.L_x_48:
[----:B------:R-:W-:Y:S05]  /*59b0*/  BSYNC B1 ;  /* 0x0000000000017941 */ /* 0x000fea0003800000 */
.L_x_47:
        /* <DEDUP_REMOVED lines=12> */
.L_x_50:
[----:B------:R-:W-:Y:S05]  /*5a80*/  BSYNC B1 ;  /* 0x0000000000017941 */ /* 0x000fea0003800000 */
.L_x_49:
        /* <DEDUP_REMOVED lines=12> */
.L_x_52:
[----:B------:R-:W-:Y:S05]  /*5b50*/  BSYNC B1 ;  /* 0x0000000000017941 */ /* 0x000fea0003800000 */
.L_x_51:
        /* <DEDUP_REMOVED lines=12> */
.L_x_54:
[----:B------:R-:W-:Y:S05]  /*5c20*/  BSYNC B1 ;  /* 0x0000000000017941 */ /* 0x000fea0003800000 */
.L_x_53:
        /* <DEDUP_REMOVED lines=12> */
.L_x_56:
[----:B------:R-:W-:Y:S05]  /*5cf0*/  BSYNC B1 ;  /* 0x0000000000017941 */ /* 0x000fea0003800000 */
.L_x_55:
        /* <DEDUP_REMOVED lines=12> */
.L_x_58:
[----:B------:R-:W-:Y:S05]  /*5dc0*/  BSYNC B1 ;  /* 0x0000000000017941 */ /* 0x000fea0003800000 */
.L_x_57:
        /* <DEDUP_REMOVED lines=12> */
.L_x_60:
[----:B------:R-:W-:Y:S05]  /*5e90*/  BSYNC B1 ;  /* 0x0000000000017941 */ /* 0x000fea0003800000 */
.L_x_59:
        /* <DEDUP_REMOVED lines=12> */
.L_x_62:
[----:B------:R-:W-:Y:S05]  /*5f60*/  BSYNC B1 ;  /* 0x0000000000017941 */ /* 0x000fea0003800000 */
.L_x_61:
        /* <DEDUP_REMOVED lines=12> */
.L_x_64:
[----:B------:R-:W-:Y:S05]  /*6030*/  BSYNC B1 ;  /* 0x0000000000017941 */ /* 0x000fea0003800000 */
.L_x_63:
        /* <DEDUP_REMOVED lines=12> */
.L_x_66:
[----:B------:R-:W-:Y:S05]  /*6100*/  BSYNC B1 ;  /* 0x0000000000017941 */ /* 0x000fea0003800000 */
.L_x_65:
        /* <DEDUP_REMOVED lines=12> */
.L_x_68:
[----:B------:R-:W-:Y:S05]  /*61d0*/  BSYNC B1 ;  /* 0x0000000000017941 */ /* 0x000fea0003800000 */
.L_x_67:
        /* <DEDUP_REMOVED lines=12> */
.L_x_70:
[----:B------:R-:W-:Y:S05]  /*62a0*/  BSYNC B1 ;  /* 0x0000000000017941 */ /* 0x000fea0003800000 */
.L_x_69:
        /* <DEDUP_REMOVED lines=12> */
.L_x_72:
[----:B------:R-:W-:Y:S05]  /*6370*/  BSYNC B1 ;  /* 0x0000000000017941 */ /* 0x000fea0003800000 */
.L_x_71:
        /* <DEDUP_REMOVED lines=12> */
.L_x_74:
[----:B------:R-:W-:Y:S05]  /*6440*/  BSYNC B1 ;  /* 0x0000000000017941 */ /* 0x000fea0003800000 */
.L_x_73:
        /* <DEDUP_REMOVED lines=12> */
.L_x_76:
[----:B------:R-:W-:Y:S05]  /*6510*/  BSYNC B1 ;  /* 0x0000000000017941 */ /* 0x000fea0003800000 */
.L_x_75:
        /* <DEDUP_REMOVED lines=12> */
.L_x_78:
[----:B------:R-:W-:Y:S05]  /*65e0*/  BSYNC B1 ;  /* 0x0000000000017941 */ /* 0x000fea0003800000 */
.L_x_77:
        /* <DEDUP_REMOVED lines=12> */
.L_x_80:
[----:B------:R-:W-:Y:S05]  /*66b0*/  BSYNC B1 ;  /* 0x0000000000017941 */ /* 0x000fea0003800000 */
.L_x_79:
        /* <DEDUP_REMOVED lines=12> */
.L_x_82:
[----:B------:R-:W-:Y:S05]  /*6780*/  BSYNC B1 ;  /* 0x0000000000017941 */ /* 0x000fea0003800000 */
.L_x_81:
        /* <DEDUP_REMOVED lines=12> */
.L_x_84:
[----:B------:R-:W-:Y:S05]  /*6850*/  BSYNC B1 ;  /* 0x0000000000017941 */ /* 0x000fea0003800000 */
.L_x_83:
        /* <DEDUP_REMOVED lines=12> */
.L_x_86:
[----:B------:R-:W-:Y:S05]  /*6920*/  BSYNC B1 ;  /* 0x0000000000017941 */ /* 0x000fea0003800000 */
.L_x_85:
        /* <DEDUP_REMOVED lines=12> */
.L_x_88:
[----:B------:R-:W-:Y:S05]  /*69f0*/  BSYNC B1 ;  /* 0x0000000000017941 */ /* 0x000fea0003800000 */
.L_x_87:
        /* <DEDUP_REMOVED lines=12> */
.L_x_90:
[----:B------:R-:W-:Y:S05]  /*6ac0*/  BSYNC B1 ;  /* 0x0000000000017941 */ /* 0x000fea0003800000 */
.L_x_89:
        /* <DEDUP_REMOVED lines=12> */
.L_x_92:
[----:B------:R-:W-:Y:S05]  /*6b90*/  BSYNC B1 ;  /* 0x0000000000017941 */ /* 0x000fea0003800000 */
.L_x_91:
        /* <DEDUP_REMOVED lines=12> */
.L_x_94:
[----:B------:R-:W-:Y:S05]  /*6c60*/  BSYNC B1 ;  /* 0x0000000000017941 */ /* 0x000fea0003800000 */
.L_x_93:
        /* <DEDUP_REMOVED lines=12> */
.L_x_96:
[----:B------:R-:W-:Y:S05]  /*6d30*/  BSYNC B1 ;  /* 0x0000000000017941 */ /* 0x000fea0003800000 */
.L_x_95:
        /* <DEDUP_REMOVED lines=12> */
.L_x_98:
[----:B------:R-:W-:Y:S05]  /*6e00*/  BSYNC B1 ;  /* 0x0000000000017941 */ /* 0x000fea0003800000 */
.L_x_97:
        /* <DEDUP_REMOVED lines=12> */
.L_x_100:
[----:B------:R-:W-:Y:S05]  /*6ed0*/  BSYNC B1 ;  /* 0x0000000000017941 */ /* 0x000fea0003800000 */
.L_x_99:
        /* <DEDUP_REMOVED lines=12> */
.L_x_102:
[----:B------:R-:W-:Y:S05]  /*6fa0*/  BSYNC B1 ;  /* 0x0000000000017941 */ /* 0x000fea0003800000 */
.L_x_101:
        /* <DEDUP_REMOVED lines=12> */
.L_x_104:
[----:B------:R-:W-:Y:S05]  /*7070*/  BSYNC B1 ;  /* 0x0000000000017941 */ /* 0x000fea0003800000 */
.L_x_103:
        /* <DEDUP_REMOVED lines=12> */
.L_x_106:
[----:B------:R-:W-:Y:S05]  /*7140*/  BSYNC B1 ;  /* 0x0000000000017941 */ /* 0x000fea0003800000 */
.L_x_105:
        /* <DEDUP_REMOVED lines=12> */
.L_x_108:
[----:B------:R-:W-:Y:S05]  /*7210*/  BSYNC B1 ;  /* 0x0000000000017941 */ /* 0x000fea0003800000 */
.L_x_107:
        /* <DEDUP_REMOVED lines=12> */
.L_x_110:
[----:B------:R-:W-:Y:S05]  /*72e0*/  BSYNC B1 ;  /* 0x0000000000017941 */ /* 0x000fea0003800000 */
.L_x_109:
        /* <DEDUP_REMOVED lines=12> */
.L_x_112:
[----:B------:R-:W-:Y:S05]  /*73b0*/  BSYNC B1 ;  /* 0x0000000000017941 */ /* 0x000fea0003800000 */
.L_x_111:
        /* <DEDUP_REMOVED lines=12> */
.L_x_114:
[----:B------:R-:W-:Y:S05]  /*7480*/  BSYNC B1 ;  /* 0x0000000000017941 */ /* 0x000fea0003800000 */
.L_x_113:
        /* <DEDUP_REMOVED lines=12> */
.L_x_116:
[----:B------:R-:W-:Y:S05]  /*7550*/  BSYNC B1 ;  /* 0x0000000000017941 */ /* 0x000fea0003800000 */
.L_x_115:
        /* <DEDUP_REMOVED lines=12> */
.L_x_118:
[----:B------:R-:W-:Y:S05]  /*7620*/  BSYNC B1 ;  /* 0x0000000000017941 */ /* 0x000fea0003800000 */
.L_x_117:
        /* <DEDUP_REMOVED lines=12> */
.L_x_120:
[----:B------:R-:W-:Y:S05]  /*76f0*/  BSYNC B1 ;  /* 0x0000000000017941 */ /* 0x000fea0003800000 */
.L_x_119:
        /* <DEDUP_REMOVED lines=12> */
.L_x_122:
[----:B------:R-:W-:Y:S05]  /*77c0*/  BSYNC B1 ;  /* 0x0000000000017941 */ /* 0x000fea0003800000 */
.L_x_121:
        /* <DEDUP_REMOVED lines=12> */
.L_x_124:
[----:B------:R-:W-:Y:S05]  /*7890*/  BSYNC B1 ;  /* 0x0000000000017941 */ /* 0x000fea0003800000 */
.L_x_123:
        /* <DEDUP_REMOVED lines=12> */
.L_x_126:
[----:B------:R-:W-:Y:S05]  /*7960*/  BSYNC B1 ;  /* 0x0000000000017941 */ /* 0x000fea0003800000 */
.L_x_125:
        /* <DEDUP_REMOVED lines=12> */
.L_x_128:
[----:B------:R-:W-:Y:S05]  /*7a30*/  BSYNC B1 ;  /* 0x0000000000017941 */ /* 0x000fea0003800000 */
.L_x_127:
        /* <DEDUP_REMOVED lines=12> */
.L_x_130:
[----:B------:R-:W-:Y:S05]  /*7b00*/  BSYNC B1 ;  /* 0x0000000000017941 */ /* 0x000fea0003800000 */
.L_x_129:
        /* <DEDUP_REMOVED lines=12> */
.L_x_132:
[----:B------:R-:W-:Y:S05]  /*7bd0*/  BSYNC B1 ;  /* 0x0000000000017941 */ /* 0x000fea0003800000 */
.L_x_131:
        /* <DEDUP_REMOVED lines=12> */
.L_x_134:
[----:B------:R-:W-:Y:S05]  /*7ca0*/  BSYNC B1 ;  /* 0x0000000000017941 */ /* 0x000fea0003800000 */
.L_x_133:
        /* <DEDUP_REMOVED lines=12> */
.L_x_136:
[----:B------:R-:W-:Y:S05]  /*7d70*/  BSYNC B1 ;  /* 0x0000000000017941 */ /* 0x000fea0003800000 */
.L_x_135:
        /* <DEDUP_REMOVED lines=12> */
.L_x_138:
[----:B------:R-:W-:Y:S05]  /*7e40*/  BSYNC B1 ;  /* 0x0000000000017941 */ /* 0x000fea0003800000 */
.L_x_137:
        /* <DEDUP_REMOVED lines=12> */
.L_x_140:
[----:B------:R-:W-:Y:S05]  /*7f10*/  BSYNC B1 ;  /* 0x0000000000017941 */ /* 0x000fea0003800000 */
.L_x_139:
        /* <DEDUP_REMOVED lines=12> */
.L_x_142:
[----:B------:R-:W-:Y:S05]  /*7fe0*/  BSYNC B1 ;  /* 0x0000000000017941 */ /* 0x000fea0003800000 */
.L_x_141:
        /* <DEDUP_REMOVED lines=12> */
.L_x_144:
[----:B------:R-:W-:Y:S05]  /*80b0*/  BSYNC B1 ;  /* 0x0000000000017941 */ /* 0x000fea0003800000 */
.L_x_143:
        /* <DEDUP_REMOVED lines=12> */
.L_x_146:
[----:B------:R-:W-:Y:S05]  /*8180*/  BSYNC B1 ;  /* 0x0000000000017941 */ /* 0x000fea0003800000 */
.L_x_145:
        /* <DEDUP_REMOVED lines=12> */
.L_x_148:
[----:B------:R-:W-:Y:S05]  /*8250*/  BSYNC B1 ;  /* 0x0000000000017941 */ /* 0x000fea0003800000 */
.L_x_147:
        /* <DEDUP_REMOVED lines=12> */
.L_x_150:
[----:B------:R-:W-:Y:S05]  /*8320*/  BSYNC B1 ;  /* 0x0000000000017941 */ /* 0x000fea0003800000 */
.L_x_149:
        /* <DEDUP_REMOVED lines=12> */
.L_x_152:
[----:B------:R-:W-:Y:S05]  /*83f0*/  BSYNC B1 ;  /* 0x0000000000017941 */ /* 0x000fea0003800000 */
.L_x_151:
        /* <DEDUP_REMOVED lines=12> */
.L_x_154:
[----:B------:R-:W-:Y:S05]  /*84c0*/  BSYNC B1 ;  /* 0x0000000000017941 */ /* 0x000fea0003800000 */
.L_x_153:
        /* <DEDUP_REMOVED lines=12> */
.L_x_156:
[----:B------:R-:W-:Y:S05]  /*8590*/  BSYNC B1 ;  /* 0x0000000000017941 */ /* 0x000fea0003800000 */
.L_x_155:
        /* <DEDUP_REMOVED lines=12> */
.L_x_158:
[----:B------:R-:W-:Y:S05]  /*8660*/  BSYNC B1 ;  /* 0x0000000000017941 */ /* 0x000fea0003800000 */
.L_x_157:
        /* <DEDUP_REMOVED lines=12> */
.L_x_160:
[----:B------:R-:W-:Y:S05]  /*8730*/  BSYNC B1 ;  /* 0x0000000000017941 */ /* 0x000fea0003800000 */
.L_x_159:
        /* <DEDUP_REMOVED lines=12> */
.L_x_162:
[----:B------:R-:W-:Y:S05]  /*8800*/  BSYNC B1 ;  /* 0x0000000000017941 */ /* 0x000fea0003800000 */
.L_x_161:
        /* <DEDUP_REMOVED lines=12> */
.L_x_164:
[----:B------:R-:W-:Y:S05]  /*88d0*/  BSYNC B1 ;  /* 0x0000000000017941 */ /* 0x000fea0003800000 */
.L_x_163:
        /* <DEDUP_REMOVED lines=12> */
.L_x_166:
[----:B------:R-:W-:Y:S05]  /*89a0*/  BSYNC B1 ;  /* 0x0000000000017941 */ /* 0x000fea0003800000 */
.L_x_165:
        /* <DEDUP_REMOVED lines=12> */
.L_x_168:
[----:B------:R-:W-:Y:S05]  /*8a70*/  BSYNC B1 ;  /* 0x0000000000017941 */ /* 0x000fea0003800000 */
.L_x_167:
        /* <DEDUP_REMOVED lines=12> */
.L_x_170:
[----:B------:R-:W-:Y:S05]  /*8b40*/  BSYNC B1 ;  /* 0x0000000000017941 */ /* 0x000fea0003800000 */
.L_x_169:
        /* <DEDUP_REMOVED lines=12> */
.L_x_172:
[----:B------:R-:W-:Y:S05]  /*8c10*/  BSYNC B1 ;  /* 0x0000000000017941 */ /* 0x000fea0003800000 */
.L_x_171:
        /* <DEDUP_REMOVED lines=12> */
.L_x_174:
[----:B------:R-:W-:Y:S05]  /*8ce0*/  BSYNC B1 ;  /* 0x0000000000017941 */ /* 0x000fea0003800000 */
.L_x_173:
        /* <DEDUP_REMOVED lines=12> */
.L_x_176:
[----:B------:R-:W-:Y:S05]  /*8db0*/  BSYNC B1 ;  /* 0x0000000000017941 */ /* 0x000fea0003800000 */
.L_x_175:
        /* <DEDUP_REMOVED lines=12> */
.L_x_178:
[----:B------:R-:W-:Y:S05]  /*8e80*/  BSYNC B1 ;  /* 0x0000000000017941 */ /* 0x000fea0003800000 */
.L_x_177:
        /* <DEDUP_REMOVED lines=12> */
.L_x_180:
[----:B------:R-:W-:Y:S05]  /*8f50*/  BSYNC B1 ;  /* 0x0000000000017941 */ /* 0x000fea0003800000 */
.L_x_179:
        /* <DEDUP_REMOVED lines=12> */
.L_x_182:
[----:B------:R-:W-:Y:S05]  /*9020*/  BSYNC B1 ;  /* 0x0000000000017941 */ /* 0x000fea0003800000 */
.L_x_181:
        /* <DEDUP_REMOVED lines=12> */
.L_x_184:
[----:B------:R-:W-:Y:S05]  /*90f0*/  BSYNC B1 ;  /* 0x0000000000017941 */ /* 0x000fea0003800000 */
.L_x_183:
[----:B-----5:R-:W-:Y:S01]  /*9100*/  LOP3.LUT R32, R32, 0xff, RZ, 0xc0, !PT ;  /* 0x000000ff20207812 */ /* 0x020fe200078ec0ff */
[----:B------:R-:W-:Y:S01]  /*9110*/  BSSY B1, `(.L_x_185) ;  /* 0x000000b000017945 */ /* 0x000fe20003800000 */
[----:B------:R-:W-:Y:S02]  /*9120*/  ISETP.LT.OR P4, PT, R35, 0x99, !P0 ;  /* 0x000000992300780c */ /* 0x000fe40004781670 */
[----:B------:R-:W-:-:S05]  /*9130*/  F2FP.F16.E4M3.UNPACK_B R32, R32 ;  /* 0x00000020ff20723e */ /* 0x000fca00020006ff */
[----:B------:R-:W-:-:S05]  /*9140*/  HADD2.F32 R32, -RZ, R32.H0_H0 ;  /* 0x20000020ff207230 */ /* 0x000fca0000004100 */
[----:B------:R-:W-:-:S04]  /*9150*/  FMUL R32, R32, UR21 ;  /* 0x0000001520207c20 */ /* 0x000fc80008400000 */
[----:B------:R-:W-:Y:S01]  /*9160*/  FFMA R32, R23, UR20, R32 ;  /* 0x0000001417207c23 */ /* 0x000fe20008000020 */
[----:B------:R-:W-:-:S04]  /*9170*/  PRMT R23, RZ, 0x7610, R23 ;  /* 0x00007610ff177816 */ /* 0x000fc80000000017 */
[----:B-1----:R-:W-:-:S05]  /*9180*/  F2FP.SATFINITE.E4M3.F32.PACK_AB_MERGE_C R33, RZ, R32, RZ ;  /* 0x00000020ff21723e */ /* 0x002fca00048070ff */
[----:B------:R1:W-:Y:S01]  /*9190*/  @!P2 STG.E.U8 desc[UR18][R26.64+0x91], R33 ;  /* 0x000091211a00a986 */ /* 0x0003e2000c101112 */
[----:B------:R-:W-:Y:S05]  /*91a0*/  @P4 BRA `(.L_x_186) ;  /* 0x0000000000044947 */ /* 0x000fea0003800000 */
[----:B------:R0:W5:Y:S02]  /*91b0*/  LDG.E.U8 R23, desc[UR18][R28.64+0x98] ;  /* 0x000098121c177981 */ /* 0x000164000c1e1100 */
.L_x_186:
[----:B------:R-:W-:Y:S05]  /*91c0*/  BSYNC B1 ;  /* 0x0000000000017941 */ /* 0x000fea0003800000 */
.L_x_185:
        /* <DEDUP_REMOVED lines=8> */
[----:B------:R-:W-:-:S05]  /*9250*/  F2FP.SATFINITE.E4M3.F32.PACK_AB_MERGE_C R23, RZ, R23, RZ ;  /* 0x00000017ff17723e */ /* 0x000fca00048070ff */
[----:B------:R0:W-:Y:S01]  /*9260*/  @!P4 STG.E.U8 desc[UR18][R24.64+0x98], R23 ;  /* 0x000098171800c986 */ /* 0x0001e2000c101112 */
[----:B------:R-:W-:Y:S05]  /*9270*/  @P2 BRA `(.L_x_188) ;  /* 0x0000000000042947 */ /* 0x000fea0003800000 */
[----:B------:R0:W5:Y:S02]  /*9280*/  LDG.E.U8 R22, desc[UR18][R28.64+0x99] ;  /* 0x000099121c167981 */ /* 0x000164000c1e1100 */
.L_x_188:
[----:B------:R-:W-:Y:S05]  /*9290*/  BSYNC B1 ;  /* 0x0000000000017941 */ /* 0x000fea0003800000 */
.L_x_187:
        /* <DEDUP_REMOVED lines=8> */
[----:B0-----:R-:W-:-:S05]  /*9320*/  F2FP.SATFINITE.E4M3.F32.PACK_AB_MERGE_C R23, RZ, R22, RZ ;  /* 0x00000016ff17723e */ /* 0x001fca00048070ff */
[----:B------:R0:W-:Y:S01]  /*9330*/  @!P2 STG.E.U8 desc[UR18][R24.64+0x99], R23 ;  /* 0x000099171800a986 */ /* 0x0001e2000c101112 */
[----:B------:R-:W-:Y:S05]  /*9340*/  @P4 BRA `(.L_x_190) ;  /* 0x0000000000044947 */ /* 0x000fea0003800000 */
[----:B------:R0:W5:Y:S02]  /*9350*/  LDG.E.U8 R21, desc[UR18][R30.64+0x98] ;  /* 0x000098121e157981 */ /* 0x000164000c1e1100 */
.L_x_190:
[----:B------:R-:W-:Y:S05]  /*9360*/  BSYNC B1 ;  /* 0x0000000000017941 */ /* 0x000fea0003800000 */
.L_x_189:
        /* <DEDUP_REMOVED lines=12> */
.L_x_192:
[----:B------:R-:W-:Y:S05]  /*9430*/  BSYNC B1 ;  /* 0x0000000000017941 */ /* 0x000fea0003800000 */
.L_x_191:
        /* <DEDUP_REMOVED lines=12> */
.L_x_194:
[----:B------:R-:W-:Y:S05]  /*9500*/  BSYNC B1 ;  /* 0x0000000000017941 */ /* 0x000fea0003800000 */
.L_x_193:
        /* <DEDUP_REMOVED lines=12> */
.L_x_196:
[----:B------:R-:W-:Y:S05]  /*95d0*/  BSYNC B1 ;  /* 0x0000000000017941 */ /* 0x000fea0003800000 */
.L_x_195:
        /* <DEDUP_REMOVED lines=12> */
.L_x_198:
[----:B------:R-:W-:Y:S05]  /*96a0*/  BSYNC B1 ;  /* 0x0000000000017941 */ /* 0x000fea0003800000 */
.L_x_197:
        /* <DEDUP_REMOVED lines=12> */
.L_x_200:
[----:B------:R-:W-:Y:S05]  /*9770*/  BSYNC B1 ;  /* 0x0000000000017941 */ /* 0x000fea0003800000 */
.L_x_199:
        /* <DEDUP_REMOVED lines=12> */
.L_x_202:
[----:B------:R-:W-:Y:S05]  /*9840*/  BSYNC B1 ;  /* 0x0000000000017941 */ /* 0x000fea0003800000 */
.L_x_201:
        /* <DEDUP_REMOVED lines=12> */
.L_x_204:
[----:B------:R-:W-:Y:S05]  /*9910*/  BSYNC B1 ;  /* 0x0000000000017941 */ /* 0x000fea0003800000 */
.L_x_203:
        /* <DEDUP_REMOVED lines=12> */
.L_x_206:
[----:B------:R-:W-:Y:S05]  /*99e0*/  BSYNC B1 ;  /* 0x0000000000017941 */ /* 0x000fea0003800000 */
.L_x_205:
        /* <DEDUP_REMOVED lines=12> */
.L_x_208:
[----:B------:R-:W-:Y:S05]  /*9ab0*/  BSYNC B1 ;  /* 0x0000000000017941 */ /* 0x000fea0003800000 */
.L_x_207:
        /* <DEDUP_REMOVED lines=12> */
.L_x_210:
[----:B------:R-:W-:Y:S05]  /*9b80*/  BSYNC B1 ;  /* 0x0000000000017941 */ /* 0x000fea0003800000 */
.L_x_209:
        /* <DEDUP_REMOVED lines=12> */
.L_x_212:
[----:B------:R-:W-:Y:S05]  /*9c50*/  BSYNC B1 ;  /* 0x0000000000017941 */ /* 0x000fea0003800000 */
.L_x_211:
        /* <DEDUP_REMOVED lines=12> */
.L_x_214:
[----:B------:R-:W-:Y:S05]  /*9d20*/  BSYNC B1 ;  /* 0x0000000000017941 */ /* 0x000fea0003800000 */
.L_x_213:
        /* <DEDUP_REMOVED lines=12> */
.L_x_216:
[----:B------:R-:W-:Y:S05]  /*9df0*/  BSYNC B1 ;  /* 0x0000000000017941 */ /* 0x000fea0003800000 */
.L_x_215:
        /* <DEDUP_REMOVED lines=12> */
.L_x_218:
[----:B------:R-:W-:Y:S05]  /*9ec0*/  BSYNC B1 ;  /* 0x0000000000017941 */ /* 0x000fea0003800000 */
.L_x_217:
        /* <DEDUP_REMOVED lines=12> */
.L_x_220:
[----:B------:R-:W-:Y:S05]  /*9f90*/  BSYNC B1 ;  /* 0x0000000000017941 */ /* 0x000fea0003800000 */
.L_x_219:
        /* <DEDUP_REMOVED lines=12> */
.L_x_222:
[----:B------:R-:W-:Y:S05]  /*a060*/  BSYNC B1 ;  /* 0x0000000000017941 */ /* 0x000fea0003800000 */
.L_x_221:
        /* <DEDUP_REMOVED lines=12> */
.L_x_224:
[----:B------:R-:W-:Y:S05]  /*a130*/  BSYNC B1 ;  /* 0x0000000000017941 */ /* 0x000fea0003800000 */
.L_x_223:
        /* <DEDUP_REMOVED lines=12> */
.L_x_226:
[----:B------:R-:W-:Y:S05]  /*a200*/  BSYNC B1 ;  /* 0x0000000000017941 */ /* 0x000fea0003800000 */
.L_x_225:
        /* <DEDUP_REMOVED lines=12> */
.L_x_228:
[----:B------:R-:W-:Y:S05]  /*a2d0*/  BSYNC B1 ;  /* 0x0000000000017941 */ /* 0x000fea0003800000 */
.L_x_227:
[----:B-----5:R-:W-:Y:S01]  /*a2e0*/  LOP3.LUT R2, R2, 0xff, RZ, 0xc0, !PT ;  /* 0x000000ff02027812 */ /* 0x020fe200078ec0ff */
[----:B------:R-:W-:Y:S01]  /*a2f0*/  BSSY B1, `(.L_x_229) ;  /* 0x000000b000017945 */ /* 0x000fe20003800000 */
[----:B------:R-:W-:Y:S02]  /*a300*/  ISETP.LT.OR P4, PT, R35, 0xc1, !P1 ;  /* 0x000000c12300780c */ /* 0x000fe40004f81670 */
[----:B------:R-:W-:-:S05]  /*a310*/  F2FP.F16.E4M3.UNPACK_B R2, R2 ;  /* 0x00000002ff02723e */ /* 0x000fca00020006ff */
[----:B------:R-:W-:-:S05]  /*a320*/  HADD2.F32 R2, -RZ, R2.H0_H0 ;  /* 0x20000002ff027230 */ /* 0x000fca0000004100 */
[----:B0-----:R-:W-:-:S04]  /*a330*/  FMUL R3, R2, UR21 ;  /* 0x0000001502037c20 */ /* 0x001fc80008400000 */
[----:B------:R-:W-:Y:S01]  /*a340*/  FFMA R3, R0, UR20, R3 ;  /* 0x0000001400037c23 */ /* 0x000fe20008000003 */
[----:B------:R-:W-:-:S04]  /*a350*/  PRMT R0, RZ, 0x7610, R0 ;  /* 0x00007610ff007816 */ /* 0x000fc80000000000 */
[----:B------:R-:W-:-:S05]  /*a360*/  F2FP.SATFINITE.E4M3.F32.PACK_AB_MERGE_C R3, RZ, R3, RZ ;  /* 0x00000003ff03723e */ /* 0x000fca00048070ff */
[----:B------:R0:W-:Y:S01]  /*a370*/  @!P2 STG.E.U8 desc[UR18][R24.64+0xc1], R3 ;  /* 0x0000c1031800a986 */ /* 0x0001e2000c101112 */
[----:B------:R-:W-:Y:S05]  /*a380*/  @P4 BRA `(.L_x_230) ;  /* 0x0000000000044947 */ /* 0x000fea0003800000 */
[----:B------:R0:W5:Y:S02]  /*a390*/  LDG.E.U8 R0, desc[UR18][R30.64+0xc0] ;  /* 0x0000c0121e007981 */ /* 0x000164000c1e1100 */
.L_x_230:
[----:B------:R-:W-:Y:S05]  /*a3a0*/  BSYNC B1 ;  /* 0x0000000000017941 */ /* 0x000fea0003800000 */
.L_x_229:
[----:B------:R-:W2:Y:S01]  /*a3b0*/  LDL.LU R2, [R1] ;  /* 0x0000000001027983 */ /* 0x000ea20000300800 */
[----:B-----5:R-:W-:Y:S01]  /*a3c0*/  LOP3.LUT R0, R0, 0xff, RZ, 0xc0, !PT ;  /* 0x000000ff00007812 */ /* 0x020fe200078ec0ff */
[----:B------:R-:W-:Y:S01]  /*a3d0*/  BSSY B1, `(.L_x_231) ;  /* 0x000000b000017945 */ /* 0x000fe20003800000 */
[----:B------:R-:W-:Y:S02]  /*a3e0*/  ISETP.LT.OR P2, PT, R35, 0xc2, !P1 ;  /* 0x000000c22300780c */ /* 0x000fe40004f41670 */
[----:B------:R-:W-:-:S05]  /*a3f0*/  F2FP.F16.E4M3.UNPACK_B R0, R0 ;  /* 0x00000000ff00723e */ /* 0x000fca00020006ff */
[----:B------:R-:W-:-:S05]  /*a400*/  HADD2.F32 R0, -RZ, R0.H0_H0 ;  /* 0x20000000ff007230 */ /* 0x000fca0000004100 */
[----:B------:R-:W-:-:S04]  /*a410*/  FMUL R0, R0, UR21 ;  /* 0x0000001500007c20 */ /* 0x000fc80008400000 */
[----:B--2---:R-:W-:-:S05]  /*a420*/  FFMA R0, R2, UR20, R0 ;  /* 0x0000001402007c23 */ /* 0x004fca0008000000 */
[----:B0-----:R-:W-:Y:S02]  /*a430*/  F2FP.SATFINITE.E4M3.F32.PACK_AB_MERGE_C R3, RZ, R0, RZ ;  /* 0x00000000ff03723e */ /* 0x001fe400048070ff */
[----:B------:R-:W-:-:S03]  /*a440*/  PRMT R0, RZ, 0x7610, R0 ;  /* 0x00007610ff007816 */ /* 0x000fc60000000000 */
[----:B------:R0:W-:Y:S01]  /*a450*/  @!P4 STG.E.U8 desc[UR18][R26.64+0xc0], R3 ;  /* 0x0000c0031a00c986 */ /* 0x0001e2000c101112 */
[----:B------:R-:W-:Y:S05]  /*a460*/  @P2 BRA `(.L_x_232) ;  /* 0x0000000000042947 */ /* 0x000fea0003800000 */
[----:B------:R2:W5:Y:S02]  /*a470*/  LDG.E.U8 R0, desc[UR18][R30.64+0xc1] ;  /* 0x0000c1121e007981 */ /* 0x000564000c1e1100 */
.L_x_232:
[----:B------:R-:W-:Y:S05]  /*a480*/  BSYNC B1 ;  /* 0x0000000000017941 */ /* 0x000fea0003800000 */
.L_x_231:
[----:B------:R-:W3:Y:S01]  /*a490*/  LDL.LU R2, [R1+0x4] ;  /* 0x0000040001027983 */ /* 0x000ee20000300800 */
[----:B-----5:R-:W-:Y:S01]  /*a4a0*/  LOP3.LUT R0, R0, 0xff, RZ, 0xc0, !PT ;  /* 0x000000ff00007812 */ /* 0x020fe200078ec0ff */
[----:B------:R-:W-:Y:S01]  /*a4b0*/  BSSY B1, `(.L_x_233) ;  /* 0x000000b000017945 */ /* 0x000fe20003800000 */
[----:B------:R-:W-:Y:S02]  /*a4c0*/  ISETP.LT.OR P4, PT, R35, 0xc9, !P0 ;  /* 0x000000c92300780c */ /* 0x000fe40004781670 */
[----:B------:R-:W-:-:S05]  /*a4d0*/  F2FP.F16.E4M3.UNPACK_B R0, R0 ;  /* 0x00000000ff00723e */ /* 0x000fca00020006ff */
[----:B------:R-:W-:-:S05]  /*a4e0*/  HADD2.F32 R0, -RZ, R0.H0_H0 ;  /* 0x20000000ff007230 */ /* 0x000fca0000004100 */
[----:B------:R-:W-:-:S04]  /*a4f0*/  FMUL R0, R0, UR21 ;  /* 0x0000001500007c20 */ /* 0x000fc80008400000 */
[----:B---3--:R-:W-:-:S05]  /*a500*/  FFMA R0, R2, UR20, R0 ;  /* 0x0000001402007c23 */ /* 0x008fca0008000000 */
[----:B0-----:R-:W-:Y:S02]  /*a510*/  F2FP.SATFINITE.E4M3.F32.PACK_AB_MERGE_C R3, RZ, R0, RZ ;  /* 0x00000000ff03723e */ /* 0x001fe400048070ff */
[----:B------:R-:W-:-:S03]  /*a520*/  PRMT R0, RZ, 0x7610, R0 ;  /* 0x00007610ff007816 */ /* 0x000fc60000000000 */
[----:B------:R0:W-:Y:S01]  /*a530*/  @!P2 STG.E.U8 desc[UR18][R26.64+0xc1], R3 ;  /* 0x0000c1031a00a986 */ /* 0x0001e2000c101112 */
[----:B------:R-:W-:Y:S05]  /*a540*/  @P4 BRA `(.L_x_234) ;  /* 0x0000000000044947 */ /* 0x000fea0003800000 */
[----:B------:R3:W5:Y:S02]  /*a550*/  LDG.E.U8 R0, desc[UR18][R28.64+0xc8] ;  /* 0x0000c8121c007981 */ /* 0x000764000c1e1100 */
.L_x_234:
[----:B------:R-:W-:Y:S05]  /*a560*/  BSYNC B1 ;  /* 0x0000000000017941 */ /* 0x000fea0003800000 */
.L_x_233:
[----:B------:R-:W2:Y:S01]  /*a570*/  LDL.LU R2, [R1+0x8] ;  /* 0x0000080001027983 */ /* 0x000ea20000300800 */
        /* <DEDUP_REMOVED lines=12> */
.L_x_236:
[----:B------:R-:W-:Y:S05]  /*a640*/  BSYNC B1 ;  /* 0x0000000000017941 */ /* 0x000fea0003800000 */
.L_x_235:
        /* <DEDUP_REMOVED lines=13> */
.L_x_238:
[----:B------:R-:W-:Y:S05]  /*a720*/  BSYNC B1 ;  /* 0x0000000000017941 */ /* 0x000fea0003800000 */
.L_x_237:
        /* <DEDUP_REMOVED lines=13> */
.L_x_240:
[----:B------:R-:W-:Y:S05]  /*a800*/  BSYNC B1 ;  /* 0x0000000000017941 */ /* 0x000fea0003800000 */
.L_x_239:
        /* <DEDUP_REMOVED lines=13> */
.L_x_242:
[----:B------:R-:W-:Y:S05]  /*a8e0*/  BSYNC B1 ;  /* 0x0000000000017941 */ /* 0x000fea0003800000 */
.L_x_241:
        /* <DEDUP_REMOVED lines=13> */
.L_x_244:
[----:B------:R-:W-:Y:S05]  /*a9c0*/  BSYNC B1 ;  /* 0x0000000000017941 */ /* 0x000fea0003800000 */
.L_x_243:
        /* <DEDUP_REMOVED lines=13> */
.L_x_246:
[----:B------:R-:W-:Y:S05]  /*aaa0*/  BSYNC B1 ;  /* 0x0000000000017941 */ /* 0x000fea0003800000 */
.L_x_245:
        /* <DEDUP_REMOVED lines=13> */
.L_x_248:
[----:B------:R-:W-:Y:S05]  /*ab80*/  BSYNC B1 ;  /* 0x0000000000017941 */ /* 0x000fea0003800000 */
.L_x_247:
        /* <DEDUP_REMOVED lines=13> */
.L_x_250:
[----:B------:R-:W-:Y:S05]  /*ac60*/  BSYNC B1 ;  /* 0x0000000000017941 */ /* 0x000fea0003800000 */
.L_x_249:
        /* <DEDUP_REMOVED lines=13> */
.L_x_252:
[----:B------:R-:W-:Y:S05]  /*ad40*/  BSYNC B1 ;  /* 0x0000000000017941 */ /* 0x000fea0003800000 */
.L_x_251:
        /* <DEDUP_REMOVED lines=13> */
.L_x_254:
[----:B------:R-:W-:Y:S05]  /*ae20*/  BSYNC B1 ;  /* 0x0000000000017941 */ /* 0x000fea0003800000 */
.L_x_253:
        /* <DEDUP_REMOVED lines=13> */
.L_x_256:
[----:B------:R-:W-:Y:S05]  /*af00*/  BSYNC B1 ;  /* 0x0000000000017941 */ /* 0x000fea0003800000 */
.L_x_255:
        /* <DEDUP_REMOVED lines=13> */
.L_x_258:
[----:B------:R-:W-:Y:S05]  /*afe0*/  BSYNC B1 ;  /* 0x0000000000017941 */ /* 0x000fea0003800000 */
.L_x_257:
        /* <DEDUP_REMOVED lines=13> */
.L_x_260:
[----:B------:R-:W-:Y:S05]  /*b0c0*/  BSYNC B1 ;  /* 0x0000000000017941 */ /* 0x000fea0003800000 */
.L_x_259:
        /* <DEDUP_REMOVED lines=13> */
.L_x_262:
[----:B------:R-:W-:Y:S05]  /*b1a0*/  BSYNC B1 ;  /* 0x0000000000017941 */ /* 0x000fea0003800000 */
.L_x_261:
        /* <DEDUP_REMOVED lines=13> */
.L_x_264:
[----:B------:R-:W-:Y:S05]  /*b280*/  BSYNC B1 ;  /* 0x0000000000017941 */ /* 0x000fea0003800000 */
.L_x_263:
        /* <DEDUP_REMOVED lines=13> */
.L_x_266:
[----:B------:R-:W-:Y:S05]  /*b360*/  BSYNC B1 ;  /* 0x0000000000017941 */ /* 0x000fea0003800000 */
.L_x_265:
        /* <DEDUP_REMOVED lines=13> */
.L_x_268:
[----:B------:R-:W-:Y:S05]  /*b440*/  BSYNC B1 ;  /* 0x0000000000017941 */ /* 0x000fea0003800000 */
.L_x_267:
        /* <DEDUP_REMOVED lines=13> */
.L_x_270:
[----:B------:R-:W-:Y:S05]  /*b520*/  BSYNC B1 ;  /* 0x0000000000017941 */ /* 0x000fea0003800000 */
.L_x_269:
        /* <DEDUP_REMOVED lines=13> */
.L_x_272:
[----:B------:R-:W-:Y:S05]  /*b600*/  BSYNC B1 ;  /* 0x0000000000017941 */ /* 0x000fea0003800000 */
.L_x_271:
        /* <DEDUP_REMOVED lines=13> */
.L_x_274:
[----:B------:R-:W-:Y:S05]  /*b6e0*/  BSYNC B1 ;  /* 0x0000000000017941 */ /* 0x000fea0003800000 */
.L_x_273:
        /* <DEDUP_REMOVED lines=13> */
.L_x_276:
[----:B------:R-:W-:Y:S05]  /*b7c0*/  BSYNC B1 ;  /* 0x0000000000017941 */ /* 0x000fea0003800000 */
.L_x_275:
        /* <DEDUP_REMOVED lines=13> */
.L_x_278:
[----:B------:R-:W-:Y:S05]  /*b8a0*/  BSYNC B1 ;  /* 0x0000000000017941 */ /* 0x000fea0003800000 */
.L_x_277:
        /* <DEDUP_REMOVED lines=13> */
.L_x_280:
[----:B------:R-:W-:Y:S05]  /*b980*/  BSYNC B1 ;  /* 0x0000000000017941 */ /* 0x000fea0003800000 */
.L_x_279:
        /* <DEDUP_REMOVED lines=13> */
.L_x_282:
[----:B------:R-:W-:Y:S05]  /*ba60*/  BSYNC B1 ;  /* 0x0000000000017941 */ /* 0x000fea0003800000 */
.L_x_281:
        /* <DEDUP_REMOVED lines=13> */
.L_x_284:
[----:B------:R-:W-:Y:S05]  /*bb40*/  BSYNC B1 ;  /* 0x0000000000017941 */ /* 0x000fea0003800000 */
.L_x_283:
        /* <DEDUP_REMOVED lines=13> */
.L_x_286:
[----:B------:R-:W-:Y:S05]  /*bc20*/  BSYNC B1 ;  /* 0x0000000000017941 */ /* 0x000fea0003800000 */
.L_x_285:
        /* <DEDUP_REMOVED lines=13> */
.L_x_288:
[----:B------:R-:W-:Y:S05]  /*bd00*/  BSYNC B1 ;  /* 0x0000000000017941 */ /* 0x000fea0003800000 */
.L_x_287:
[----:B------:R-:W-:Y:S05]  /*bd10*/  @P1 BRA `(.L_x_289) ;  /* 0x0000002000a41947 */ /* 0x000fea0003800000 */
[----:B------:R-:W2:Y:S01]  /*bd20*/  LDL.LU R2, [R1+0x74] ;  /* 0x0000740001027983 */ /* 0x000ea20000300800 */
[----:B-----5:R-:W-:-:S04]  /*bd30*/  LOP3.LUT R0, R0, 0xff, RZ, 0xc0, !PT ;  /* 0x000000ff00007812 */ /* 0x020fc800078ec0ff */
[----:B------:R-:W-:-:S05]  /*bd40*/  F2FP.F16.E4M3.UNPACK_B R0, R0 ;  /* 0x00000000ff00723e */ /* 0x000fca00020006ff */
[----:B------:R-:W-:-:S05]  /*bd50*/  HADD2.F32 R0, -RZ, R0.H0_H0 ;  /* 0x20000000ff007230 */ /* 0x000fca0000004100 */
[----:B------:R-:W-:-:S04]  /*bd60*/  FMUL R0, R0, UR21 ;  /* 0x0000001500007c20 */ /* 0x000fc80008400000 */
[----:B--2---:R-:W-:-:S05]  /*bd70*/  FFMA R0, R2, UR20, R0 ;  /* 0x0000001402007c23 */ /* 0x004fca0008000000 */
[----:B0-----:R-:W-:-:S05]  /*bd80*/  F2FP.SATFINITE.E4M3.F32.PACK_AB_MERGE_C R3, RZ, R0, RZ ;  /* 0x00000000ff03723e */ /* 0x001fca00048070ff */
[----:B------:R0:W-:Y:S01]  /*bd90*/  STG.E.U8 desc[UR18][R26.64+0xf9], R3 ;  /* 0x0000f9031a007986 */ /* 0x0001e2000c101112 */
[----:B------:R-:W-:Y:S05]  /*bda0*/  BRA `(.L_x_289) ;  /* 0x0000002000807947 */ /* 0x000fea0003800000 */
.L_x_32:
[----:B------:R-:W-:Y:S01]  /*bdb0*/  ISETP.GE.AND P1, PT, R38, 0x1, PT ;  /* 0x000000012600780c */ /* 0x000fe20003f26270 */
[----:B------:R-:W-:Y:S01]  /*bdc0*/  FMUL R226, R226, UR20 ;  /* 0x00000014e2e27c20 */ /* 0x000fe20008400000 */
[----:B------:R-:W2:Y:S01]  /*bdd0*/  LDL.LU R227, [R1+0x10] ;  /* 0x0000100001e37983 */ /* 0x000ea20000300800 */
[----:B------:R-:W-:Y:S01]  /*bde0*/  ISETP.GE.AND P0, PT, R38, 0x9, PT ;  /* 0x000000092600780c */ /* 0x000fe20003f06270 */
[----:B------:R-:W-:Y:S01]  /*bdf0*/  FMUL R225, R225, UR20 ;  /* 0x00000014e1e17c20 */ /* 0x000fe20008400000 */
[C---:B------:R-:W-:Y:S02]  /*be00*/  ISETP.LT.OR P4, PT, R35.reuse, 0x1, !P1 ;  /* 0x000000012300780c */ /* 0x040fe40004f81670 */
[C---:B------:R-:W-:Y:S02]  /*be10*/  ISETP.LT.OR P5, PT, R35.reuse, 0x2, !P1 ;  /* 0x000000022300780c */ /* 0x040fe40004fa1670 */
[----:B------:R-:W-:Y:S02]  /*be20*/  F2FP.SATFINITE.E4M3.F32.PACK_AB_MERGE_C R29, RZ, R226, RZ ;  /* 0x000000e2ff1d723e */ /* 0x000fe400048070ff */
[C---:B------:R-:W-:Y:S01]  /*be30*/  ISETP.LT.OR P2, PT, R35.reuse, 0x1, !P0 ;  /* 0x000000012300780c */ /* 0x040fe20004741670 */
[----:B------:R-:W-:Y:S01]  /*be40*/  FMUL R224, R224, UR20 ;  /* 0x00000014e0e07c20 */ /* 0x000fe20008400000 */
[----:B------:R-:W-:Y:S01]  /*be50*/  ISETP.LT.OR P6, PT, R35, 0xa, !P1 ;  /* 0x0000000a2300780c */ /* 0x000fe20004fc1670 */
[----:B------:R-:W-:Y:S01]  /*be60*/  FMUL R223, R223, UR20 ;  /* 0x00000014dfdf7c20 */ /* 0x000fe20008400000 */
[----:B------:R-:W-:Y:S01]  /*be70*/  F2FP.SATFINITE.E4M3.F32.PACK_AB_MERGE_C R225, RZ, R225, RZ ;  /* 0x000000e1ffe1723e */ /* 0x000fe200048070ff */
[----:B------:R-:W-:Y:S01]  /*be80*/  FMUL R221, R221, UR20 ;  /* 0x00000014dddd7c20 */ /* 0x000fe20008400000 */
[----:B------:R-:W-:Y:S01]  /*be90*/  FMUL R222, R222, UR20 ;  /* 0x00000014dede7c20 */ /* 0x000fe20008400000 */
[----:B------:R0:W-:Y:S01]  /*bea0*/  @!P4 STG.E.U8 desc[UR18][R24.64], R29 ;  /* 0x0000001d1800c986 */ /* 0x0001e2000c101112 */
[----:B------:R-:W-:-:S02]  /*beb0*/  ISETP.LT.OR P4, PT, R35, 0x2, !P0 ;  /* 0x000000022300780c */ /* 0x000fc40004781670 */
[----:B------:R-:W-:Y:S01]  /*bec0*/  F2FP.SATFINITE.E4M3.F32.PACK_AB_MERGE_C R31, RZ, R224, RZ ;  /* 0x000000e0ff1f723e */ /* 0x000fe200048070ff */
[----:B------:R1:W-:Y:S01]  /*bed0*/  @!P5 STG.E.U8 desc[UR18][R24.64+0x1], R225 ;  /* 0x000001e11800d986 */ /* 0x0003e2000c101112 */
[C---:B------:R-:W-:Y:S02]  /*bee0*/  ISETP.LT.OR P5, PT, R35.reuse, 0x9, !P1 ;  /* 0x000000092300780c */ /* 0x040fe40004fa1670 */
[----:B------:R-:W-:Y:S01]  /*bef0*/  F2FP.SATFINITE.E4M3.F32.PACK_AB_MERGE_C R223, RZ, R223, RZ ;  /* 0x000000dfffdf723e */ /* 0x000fe200048070ff */
[----:B------:R-:W-:Y:S01]  /*bf00*/  FMUL R220, R220, UR20 ;  /* 0x00000014dcdc7c20 */ /* 0x000fe20008400000 */
[----:B------:R-:W-:Y:S01]  /*bf10*/  F2FP.SATFINITE.E4M3.F32.PACK_AB_MERGE_C R221, RZ, R221, RZ ;  /* 0x000000ddffdd723e */ /* 0x000fe200048070ff */
[----:B------:R-:W-:Y:S01]  /*bf20*/  @!P2 STG.E.U8 desc[UR18][R26.64], R31 ;  /* 0x0000001f1a00a986 */ /* 0x000fe2000c101112 */
[----:B------:R-:W-:-:S03]  /*bf30*/  ISETP.LT.OR P2, PT, R35, 0x9, !P0 ;  /* 0x000000092300780c */ /* 0x000fc60004741670 */
[----:B------:R-:W-:Y:S01]  /*bf40*/  @!P4 STG.E.U8 desc[UR18][R26.64+0x1], R223 ;  /* 0x000001df1a00c986 */ /* 0x000fe2000c101112 */
[----:B------:R-:W-:-:S03]  /*bf50*/  ISETP.LT.OR P4, PT, R35, 0xa, !P0 ;  /* 0x0000000a2300780c */ /* 0x000fc60004781670 */
[----:B------:R-:W-:Y:S01]  /*bf60*/  @!P6 STG.E.U8 desc[UR18][R24.64+0x9], R221 ;  /* 0x000009dd1800e986 */ /* 0x000fe2000c101112 */
[----:B------:R-:W-:Y:S01]  /*bf70*/  ISETP.LT.OR P6, PT, R35, 0x12, !P1 ;  /* 0x000000122300780c */ /* 0x000fe20004fc1670 */
[----:B------:R-:W-:Y:S01]  /*bf80*/  FMUL R219, R219, UR20 ;  /* 0x00000014dbdb7c20 */ /* 0x000fe20008400000 */
[----:B0-----:R-:W-:Y:S01]  /*bf90*/  F2FP.SATFINITE.E4M3.F32.PACK_AB_MERGE_C R29, RZ, R222, RZ ;  /* 0x000000deff1d723e */ /* 0x001fe200048070ff */
[----:B------:R-:W-:Y:S01]  /*bfa0*/  FMUL R217, R217, UR20 ;  /* 0x00000014d9d97c20 */ /* 0x000fe20008400000 */
[----:B------:R-:W3:Y:S01]  /*bfb0*/  LDL.LU R226, [R1+0xc] ;  /* 0x00000c0001e27983 */ /* 0x000ee20000300800 */
[----:B------:R-:W-:Y:S02]  /*bfc0*/  F2FP.SATFINITE.E4M3.F32.PACK_AB_MERGE_C R33, RZ, R220, RZ ;  /* 0x000000dcff21723e */ /* 0x000fe400048070ff */
[----:B------:R-:W-:Y:S01]  /*bfd0*/  F2FP.SATFINITE.E4M3.F32.PACK_AB_MERGE_C R219, RZ, R219, RZ ;  /* 0x000000dbffdb723e */ /* 0x000fe200048070ff */
[----:B------:R0:W-:Y:S01]  /*bfe0*/  @!P5 STG.E.U8 desc[UR18][R24.64+0x8], R29 ;  /* 0x0000081d1800d986 */ /* 0x0001e2000c101112 */
[----:B------:R-:W-:-:S02]  /*bff0*/  ISETP.LT.OR P5, PT, R35, 0x11, !P1 ;  /* 0x000000112300780c */ /* 0x000fc40004fa1670 */
[----:B------:R-:W-:Y:S01]  /*c000*/  F2FP.SATFINITE.E4M3.F32.PACK_AB_MERGE_C R217, RZ, R217, RZ ;  /* 0x000000d9ffd9723e */ /* 0x000fe200048070ff */
[----:B-1----:R-:W4:Y:S01]  /*c010*/  LDL.LU R225, [R1+0x8] ;  /* 0x0000080001e17983 */ /* 0x002f220000300800 */
[----:B------:R-:W-:-:S03]  /*c020*/  FMUL R218, R218, UR20 ;  /* 0x00000014dada7c20 */ /* 0x000fc60008400000 */
[----:B------:R-:W3:Y:S04]  /*c030*/  LDL.LU R224, [R1+0x4] ;  /* 0x0000040001e07983 */ /* 0x000ee80000300800 */
[----:B------:R-:W4:Y:S01]  /*c040*/  LDL.LU R222, [R1] ;  /* 0x0000000001de7983 */ /* 0x000f220000300800 */
[----:B0-----:R-:W-:Y:S01]  /*c050*/  F2FP.SATFINITE.E4M3.F32.PACK_AB_MERGE_C R29, RZ, R218, RZ ;  /* 0x000000daff1d723e */ /* 0x001fe200048070ff */
[----:B------:R-:W-:Y:S01]  /*c060*/  FMUL R216, R216, UR20 ;  /* 0x00000014d8d87c20 */ /* 0x000fe20008400000 */
[----:B------:R-:W-:Y:S01]  /*c070*/  FMUL R215, R215, UR20 ;  /* 0x00000014d7d77c20 */ /* 0x000fe20008400000 */
[----:B------:R0:W-:Y:S01]  /*c080*/  @!P2 STG.E.U8 desc[UR18][R26.64+0x8], R33 ;  /* 0x000008211a00a986 */ /* 0x0001e2000c101112 */
[----:B------:R-:W-:Y:S01]  /*c090*/  ISETP.LT.OR P2, PT, R35, 0x11, !P0 ;  /* 0x000000112300780c */ /* 0x000fe20004741670 */
[----:B------:R-:W-:Y:S01]  /*c0a0*/  FMUL R213, R213, UR20 ;  /* 0x00000014d5d57c20 */ /* 0x000fe20008400000 */
[----:B------:R-:W-:Y:S01]  /*c0b0*/  F2FP.SATFINITE.E4M3.F32.PACK_AB_MERGE_C R31, RZ, R216, RZ ;  /* 0x000000d8ff1f723e */ /* 0x000fe200048070ff */
[----:B------:R-:W-:Y:S01]  /*c0c0*/  @!P4 STG.E.U8 desc[UR18][R26.64+0x9], R219 ;  /* 0x000009db1a00c986 */ /* 0x000fe2000c101112 */
[C---:B------:R-:W-:Y:S01]  /*c0d0*/  ISETP.LT.OR P4, PT, R35.reuse, 0x12, !P0 ;  /* 0x000000122300780c */ /* 0x040fe20004781670 */
[----:B------:R-:W-:Y:S01]  /*c0e0*/  FMUL R214, R214, UR20 ;  /* 0x00000014d6d67c20 */ /* 0x000fe20008400000 */
[----:B------:R-:W-:Y:S01]  /*c0f0*/  F2FP.SATFINITE.E4M3.F32.PACK_AB_MERGE_C R215, RZ, R215, RZ ;  /* 0x000000d7ffd7723e */ /* 0x000fe200048070ff */
[----:B------:R-:W-:Y:S01]  /*c100*/  @!P6 STG.E.U8 desc[UR18][R24.64+0x11], R217 ;  /* 0x000011d91800e986 */ /* 0x000fe2000c101112 */
[C---:B------:R-:W-:Y:S01]  /*c110*/  ISETP.LT.OR P6, PT, R35.reuse, 0x1a, !P1 ;  /* 0x0000001a2300780c */ /* 0x040fe20004fc1670 */
[----:B------:R-:W-:Y:S01]  /*c120*/  FMUL R212, R212, UR20 ;  /* 0x00000014d4d47c20 */ /* 0x000fe20008400000 */
[----:B------:R-:W-:Y:S01]  /*c130*/  F2FP.SATFINITE.E4M3.F32.PACK_AB_MERGE_C R213, RZ, R213, RZ ;  /* 0x000000d5ffd5723e */ /* 0x000fe200048070ff */
[----:B------:R1:W-:Y:S01]  /*c140*/  @!P5 STG.E.U8 desc[UR18][R24.64+0x10], R29 ;  /* 0x0000101d1800d986 */ /* 0x0003e2000c101112 */
[----:B------:R-:W-:Y:S01]  /*c150*/  ISETP.LT.OR P5, PT, R35, 0x19, !P1 ;  /* 0x000000192300780c */ /* 0x000fe20004fa1670 */
[----:B------:R-:W-:Y:S01]  /*c160*/  FMUL R211, R211, UR20 ;  /* 0x00000014d3d37c20 */ /* 0x000fe20008400000 */
[----:B------:R-:W-:Y:S01]  /*c170*/  FMUL R209, R209, UR20 ;  /* 0x00000014d1d17c20 */ /* 0x000fe20008400000 */
[----:B------:R1:W-:Y:S01]  /*c180*/  @!P2 STG.E.U8 desc[UR18][R26.64+0x10], R31 ;  /* 0x0000101f1a00a986 */ /* 0x0003e2000c101112 */
[C---:B------:R-:W-:Y:S01]  /*c190*/  ISETP.LT.OR P2, PT, R35.reuse, 0x19, !P0 ;  /* 0x000000192300780c */ /* 0x040fe20004741670 */
[----:B------:R-:W-:Y:S01]  /*c1a0*/  FMUL R210, R210, UR20 ;  /* 0x00000014d2d27c20 */ /* 0x000fe20008400000 */
[----:B0-----:R-:W-:Y:S01]  /*c1b0*/  F2FP.SATFINITE.E4M3.F32.PACK_AB_MERGE_C R33, RZ, R212, RZ ;  /* 0x000000d4ff21723e */ /* 0x001fe200048070ff */
[----:B------:R-:W-:Y:S01]  /*c1c0*/  @!P4 STG.E.U8 desc[UR18][R26.64+0x11], R215 ;  /* 0x000011d71a00c986 */ /* 0x000fe2000c101112 */
[C---:B------:R-:W-:Y:S01]  /*c1d0*/  ISETP.LT.OR P4, PT, R35.reuse, 0x1a, !P0 ;  /* 0x0000001a2300780c */ /* 0x040fe20004781670 */
[----:B------:R-:W-:Y:S01]  /*c1e0*/  FMUL R208, R208, UR20 ;  /* 0x00000014d0d07c20 */ /* 0x000fe20008400000 */
[----:B------:R-:W-:Y:S01]  /*c1f0*/  F2FP.SATFINITE.E4M3.F32.PACK_AB_MERGE_C R211, RZ, R211, RZ ;  /* 0x000000d3ffd3723e */ /* 0x000fe200048070ff */
[----:B------:R-:W-:Y:S01]  /*c200*/  @!P6 STG.E.U8 desc[UR18][R24.64+0x19], R213 ;  /* 0x000019d51800e986 */ /* 0x000fe2000c101112 */
[----:B------:R-:W-:Y:S01]  /*c210*/  ISETP.LT.OR P6, PT, R35, 0x22, !P1 ;  /* 0x000000222300780c */ /* 0x000fe20004fc1670 */
[----:B------:R-:W-:Y:S01]  /*c220*/  FMUL R207, R207, UR20 ;  /* 0x00000014cfcf7c20 */ /* 0x000fe20008400000 */
[----:B-1----:R-:W-:Y:S01]  /*c230*/  F2FP.SATFINITE.E4M3.F32.PACK_AB_MERGE_C R29, RZ, R214, RZ ;  /* 0x000000d6ff1d723e */ /* 0x002fe200048070ff */
[----:B------:R-:W-:Y:S01]  /*c240*/  FMUL R205, R205, UR20 ;  /* 0x00000014cdcd7c20 */ /* 0x000fe20008400000 */
[----:B------:R-:W-:Y:S01]  /*c250*/  F2FP.SATFINITE.E4M3.F32.PACK_AB_MERGE_C R209, RZ, R209, RZ ;  /* 0x000000d1ffd1723e */ /* 0x000fe200048070ff */
[----:B------:R-:W-:Y:S01]  /*c260*/  FMUL R206, R206, UR20 ;  /* 0x00000014cece7c20 */ /* 0x000fe20008400000 */
[----:B------:R-:W-:Y:S01]  /*c270*/  F2FP.SATFINITE.E4M3.F32.PACK_AB_MERGE_C R31, RZ, R208, RZ ;  /* 0x000000d0ff1f723e */ /* 0x000fe200048070ff */
[----:B------:R0:W-:Y:S01]  /*c280*/  @!P5 STG.E.U8 desc[UR18][R24.64+0x18], R29 ;  /* 0x0000181d1800d986 */ /* 0x0001e2000c101112 */
[C---:B------:R-:W-:Y:S01]  /*c290*/  ISETP.LT.OR P5, PT, R35.reuse, 0x21, !P1 ;  /* 0x000000212300780c */ /* 0x040fe20004fa1670 */
[----:B------:R-:W-:Y:S01]  /*c2a0*/  FMUL R204, R204, UR20 ;  /* 0x00000014cccc7c20 */ /* 0x000fe20008400000 */
[----:B------:R-:W-:Y:S01]  /*c2b0*/  F2FP.SATFINITE.E4M3.F32.PACK_AB_MERGE_C R207, RZ, R207, RZ ;  /* 0x000000cfffcf723e */ /* 0x000fe200048070ff */
[----:B------:R1:W-:Y:S01]  /*c2c0*/  @!P2 STG.E.U8 desc[UR18][R26.64+0x18], R33 ;  /* 0x000018211a00a986 */ /* 0x0003e2000c101112 */
[----:B------:R-:W-:Y:S01]  /*c2d0*/  ISETP.LT.OR P2, PT, R35, 0x21, !P0 ;  /* 0x000000212300780c */ /* 0x000fe20004741670 */
[----:B------:R-:W-:Y:S01]  /*c2e0*/  FMUL R203, R203, UR20 ;  /* 0x00000014cbcb7c20 */ /* 0x000fe20008400000 */
[----:B------:R-:W-:Y:S01]  /*c2f0*/  F2FP.SATFINITE.E4M3.F32.PACK_AB_MERGE_C R205, RZ, R205, RZ ;  /* 0x000000cdffcd723e */ /* 0x000fe200048070ff */
[----:B------:R-:W-:Y:S01]  /*c300*/  @!P4 STG.E.U8 desc[UR18][R26.64+0x19], R211 ;  /* 0x000019d31a00c986 */ /* 0x000fe2000c101112 */
[----:B------:R-:W-:Y:S01]  /*c310*/  ISETP.LT.OR P4, PT, R35, 0x22, !P0 ;  /* 0x000000222300780c */ /* 0x000fe20004781670 */
[----:B------:R-:W-:Y:S01]  /*c320*/  FMUL R201, R201, UR20 ;  /* 0x00000014c9c97c20 */ /* 0x000fe20008400000 */
[----:B------:R-:W-:Y:S01]  /*c330*/  F2FP.SATFINITE.E4M3.F32.PACK_AB_MERGE_C R203, RZ, R203, RZ ;  /* 0x000000cbffcb723e */ /* 0x000fe200048070ff */
[----:B------:R-:W-:Y:S01]  /*c340*/  @!P6 STG.E.U8 desc[UR18][R24.64+0x21], R209 ;  /* 0x000021d11800e986 */ /* 0x000fe2000c101112 */
[----:B------:R-:W-:Y:S01]  /*c350*/  ISETP.LT.OR P6, PT, R35, 0x2a, !P1 ;  /* 0x0000002a2300780c */ /* 0x000fe20004fc1670 */
[----:B------:R-:W-:Y:S01]  /*c360*/  FMUL R202, R202, UR20 ;  /* 0x00000014caca7c20 */ /* 0x000fe20008400000 */
[----:B0-----:R-:W-:Y:S01]  /*c370*/  F2FP.SATFINITE.E4M3.F32.PACK_AB_MERGE_C R29, RZ, R210, RZ ;  /* 0x000000d2ff1d723e */ /* 0x001fe200048070ff */
[----:B------:R-:W-:Y:S01]  /*c380*/  FMUL R200, R200, UR20 ;  /* 0x00000014c8c87c20 */ /* 0x000fe20008400000 */
[----:B-1----:R-:W-:Y:S01]  /*c390*/  F2FP.SATFINITE.E4M3.F32.PACK_AB_MERGE_C R33, RZ, R204, RZ ;  /* 0x000000ccff21723e */ /* 0x002fe200048070ff */
[----:B------:R-:W-:Y:S01]  /*c3a0*/  FMUL R199, R199, UR20 ;  /* 0x00000014c7c77c20 */ /* 0x000fe20008400000 */
[----:B------:R-:W-:Y:S01]  /*c3b0*/  F2FP.SATFINITE.E4M3.F32.PACK_AB_MERGE_C R201, RZ, R201, RZ ;  /* 0x000000c9ffc9723e */ /* 0x000fe200048070ff */
[----:B------:R0:W-:Y:S01]  /*c3c0*/  @!P5 STG.E.U8 desc[UR18][R24.64+0x20], R29 ;  /* 0x0000201d1800d986 */ /* 0x0001e2000c101112 */
[----:B------:R-:W-:Y:S01]  /*c3d0*/  ISETP.LT.OR P5, PT, R35, 0x29, !P1 ;  /* 0x000000292300780c */ /* 0x000fe20004fa1670 */
[----:B------:R-:W-:Y:S01]  /*c3e0*/  FMUL R197, R197, UR20 ;  /* 0x00000014c5c57c20 */ /* 0x000fe20008400000 */
[----:B------:R-:W-:Y:S01]  /*c3f0*/  F2FP.SATFINITE.E4M3.F32.PACK_AB_MERGE_C R199, RZ, R199, RZ ;  /* 0x000000c7ffc7723e */ /* 0x000fe200048070ff */
[----:B------:R1:W-:Y:S01]  /*c400*/  @!P2 STG.E.U8 desc[UR18][R26.64+0x20], R31 ;  /* 0x0000201f1a00a986 */ /* 0x0003e2000c101112 */
[C---:B------:R-:W-:Y:S01]  /*c410*/  ISETP.LT.OR P2, PT, R35.reuse, 0x29, !P0 ;  /* 0x000000292300780c */ /* 0x040fe20004741670 */
[----:B------:R-:W-:Y:S01]  /*c420*/  FMUL R198, R198, UR20 ;  /* 0x00000014c6c67c20 */ /* 0x000fe20008400000 */
[----:B------:R-:W-:Y:S01]  /*c430*/  F2FP.SATFINITE.E4M3.F32.PACK_AB_MERGE_C R197, RZ, R197, RZ ;  /* 0x000000c5ffc5723e */ /* 0x000fe200048070ff */
[----:B------:R-:W-:Y:S01]  /*c440*/  @!P4 STG.E.U8 desc[UR18][R26.64+0x21], R207 ;  /* 0x000021cf1a00c986 */ /* 0x000fe2000c101112 */
[----:B------:R-:W-:Y:S01]  /*c450*/  ISETP.LT.OR P4, PT, R35, 0x2a, !P0 ;  /* 0x0000002a2300780c */ /* 0x000fe20004781670 */
[----:B------:R-:W-:Y:S01]  /*c460*/  FMUL R196, R196, UR20 ;  /* 0x00000014c4c47c20 */ /* 0x000fe20008400000 */
[----:B------:R-:W-:Y:S01]  /*c470*/  FMUL R195, R195, UR20 ;  /* 0x00000014c3c37c20 */ /* 0x000fe20008400000 */
        /* <DEDUP_REMOVED lines=27> */
[----:B------:R-:W-:Y:S01]  /*c630*/  FMUL R186, R186, UR20 ;  /* 0x00000014baba7c20 */ /* 0x000fe20008400000 */
        /* <DEDUP_REMOVED lines=156> */
[----:B-----5:R-:W-:Y:S01]  /*d000*/  FMUL R0, R0, UR20 ;  /* 0x0000001400007c20 */ /* 0x020fe20008400000 */
[----:B-1----:R-:W-:Y:S01]  /*d010*/  F2FP.SATFINITE.E4M3.F32.PACK_AB_MERGE_C R33, RZ, R164, RZ ;  /* 0x000000a4ff21723e */ /* 0x002fe200048070ff */
        /* <DEDUP_REMOVED lines=9> */
[----:B------:R-:W-:Y:S01]  /*d0b0*/  FMUL R4, R4, UR20 ;  /* 0x0000001404047c20 */ /* 0x000fe20008400000 */
[----:B------:R-:W-:Y:S01]  /*d0c0*/  @!P4 STG.E.U8 desc[UR18][R26.64+0x71], R167 ;  /* 0x000071a71a00c986 */ /* 0x000fe2000c101112 */
[----:B------:R-:W-:-:S03]  /*d0d0*/  ISETP.LT.OR P4, PT, R35, 0x7a, !P0 ;  /* 0x0000007a2300780c */ /* 0x000fc60004781670 */
[----:B------:R-:W-:Y:S01]  /*d0e0*/  @!P6 STG.E.U8 desc[UR18][R24.64+0x79], R165 ;  /* 0x000079a51800e986 */ /* 0x000fe2000c101112 */
[----:B------:R-:W-:Y:S02]  /*d0f0*/  ISETP.LT.OR P6, PT, R35, 0x82, !P1 ;  /* 0x000000822300780c */ /* 0x000fe40004fc1670 */
[----:B0-----:R-:W-:Y:S01]  /*d100*/  F2FP.SATFINITE.E4M3.F32.PACK_AB_MERGE_C R29, RZ, R166, RZ ;  /* 0x000000a6ff1d723e */ /* 0x001fe200048070ff */
[----:B------:R-:W3:Y:S01]  /*d110*/  LDL.LU R220, [R1+0x14] ;  /* 0x0000140001dc7983 */ /* 0x000ee20000300800 */
[----:B-1----:R-:W-:-:S03]  /*d120*/  F2FP.SATFINITE.E4M3.F32.PACK_AB_MERGE_C R31, RZ, R160, RZ ;  /* 0x000000a0ff1f723e */ /* 0x002fc600048070ff */
[----:B------:R0:W-:Y:S01]  /*d130*/  @!P5 STG.E.U8 desc[UR18][R24.64+0x78], R29 ;  /* 0x0000781d1800d986 */ /* 0x0001e2000c101112 */
[----:B------:R-:W-:-:S03]  /*d140*/  ISETP.LT.OR P5, PT, R35, 0x81, !P1 ;  /* 0x000000812300780c */ /* 0x000fc60004fa1670 */
[----:B------:R1:W-:Y:S01]  /*d150*/  @!P2 STG.E.U8 desc[UR18][R26.64+0x78], R33 ;  /* 0x000078211a00a986 */ /* 0x0003e2000c101112 */
[----:B------:R-:W-:-:S03]  /*d160*/  ISETP.LT.OR P2, PT, R35, 0x81, !P0 ;  /* 0x000000812300780c */ /* 0x000fc60004741670 */
        /* <DEDUP_REMOVED lines=26> */
[----:B0-----:R-:W-:Y:S02]  /*d310*/  F2FP.SATFINITE.E4M3.F32.PACK_AB_MERGE_C R29, RZ, R154, RZ ;  /* 0x0000009aff1d723e */ /* 0x001fe400048070ff */
[----:B-1----:R-:W-:-:S03]  /*d320*/  F2FP.SATFINITE.E4M3.F32.PACK_AB_MERGE_C R33, RZ, R20, RZ ;  /* 0x00000014ff21723e */ /* 0x002fc600048070ff */
[----:B------:R0:W-:Y:S01]  /*d330*/  @!P5 STG.E.U8 desc[UR18][R24.64+0x90], R29 ;  /* 0x0000901d1800d986 */ /* 0x0001e2000c101112 */
[----:B------:R-:W-:-:S03]  /*d340*/  ISETP.LT.OR P5, PT, R35, 0x99, !P1 ;  /* 0x000000992300780c */ /* 0x000fc60004fa1670 */
[----:B------:R-:W-:Y:S01]  /*d350*/  @!P2 STG.E.U8 desc[UR18][R26.64+0x90], R31 ;  /* 0x0000901f1a00a986 */ /* 0x000fe2000c101112 */
[----:B------:R-:W-:-:S03]  /*d360*/  ISETP.LT.OR P2, PT, R35, 0x99, !P0 ;  /* 0x000000992300780c */ /* 0x000fc60004741670 */
[----:B------:R1:W-:Y:S01]  /*d370*/  @!P4 STG.E.U8 desc[UR18][R26.64+0x91], R23 ;  /* 0x000091171a00c986 */ /* 0x0003e2000c101112 */
[----:B------:R-:W-:-:S03]  /*d380*/  ISETP.LT.OR P4, PT, R35, 0x9a, !P0 ;  /* 0x0000009a2300780c */ /* 0x000fc60004781670 */
[----:B------:R2:W-:Y:S01]  /*d390*/  @!P6 STG.E.U8 desc[UR18][R24.64+0x99], R21 ;  /* 0x000099151800e986 */ /* 0x0005e2000c101112 */
[----:B------:R-:W-:Y:S02]  /*d3a0*/  ISETP.LT.OR P6, PT, R35, 0xa2, !P1 ;  /* 0x000000a22300780c */ /* 0x000fe40004fc1670 */
[----:B0-----:R-:W-:-:S05]  /*d3b0*/  F2FP.SATFINITE.E4M3.F32.PACK_AB_MERGE_C R29, RZ, R22, RZ ;  /* 0x00000016ff1d723e */ /* 0x001fca00048070ff */
[----:B------:R-:W-:Y:S01]  /*d3c0*/  @!P5 STG.E.U8 desc[UR18][R24.64+0x98], R29 ;  /* 0x0000981d1800d986 */ /* 0x000fe2000c101112 */
[C---:B------:R-:W-:Y:S02]  /*d3d0*/  ISETP.LT.OR P5, PT, R35.reuse, 0xa1, !P1 ;  /* 0x000000a12300780c */ /* 0x040fe40004fa1670 */
[----:B-1----:R-:W-:Y:S01]  /*d3e0*/  F2FP.SATFINITE.E4M3.F32.PACK_AB_MERGE_C R23, RZ, R18, RZ ;  /* 0x00000012ff17723e */ /* 0x002fe200048070ff */
[----:B------:R-:W-:Y:S01]  /*d3f0*/  @!P2 STG.E.U8 desc[UR18][R26.64+0x98], R33 ;  /* 0x000098211a00a986 */ /* 0x000fe2000c101112 */
[C---:B------:R-:W-:Y:S02]  /*d400*/  ISETP.LT.OR P2, PT, R35.reuse, 0xa1, !P0 ;  /* 0x000000a12300780c */ /* 0x040fe40004741670 */
[----:B--2---:R-:W-:Y:S01]  /*d410*/  F2FP.SATFINITE.E4M3.F32.PACK_AB_MERGE_C R21, RZ, R16, RZ ;  /* 0x00000010ff15723e */ /* 0x004fe200048070ff */
[----:B------:R0:W-:Y:S01]  /*d420*/  @!P4 STG.E.U8 desc[UR18][R26.64+0x99], R19 ;  /* 0x000099131a00c986 */ /* 0x0001e2000c101112 */
[----:B------:R-:W-:-:S03]  /*d430*/  ISETP.LT.OR P4, PT, R35, 0xa2, !P0 ;  /* 0x000000a22300780c */ /* 0x000fc60004781670 */
[----:B------:R1:W-:Y:S01]  /*d440*/  @!P6 STG.E.U8 desc[UR18][R24.64+0xa1], R17 ;  /* 0x0000a1111800e986 */ /* 0x0003e2000c101112 */
[----:B------:R-:W-:-:S03]  /*d450*/  ISETP.LT.OR P6, PT, R35, 0xaa, !P1 ;  /* 0x000000aa2300780c */ /* 0x000fc60004fc1670 */
[----:B------:R-:W-:Y:S01]  /*d460*/  @!P5 STG.E.U8 desc[UR18][R24.64+0xa0], R23 ;  /* 0x0000a0171800d986 */ /* 0x000fe2000c101112 */
[----:B------:R-:W-:-:S03]  /*d470*/  ISETP.LT.OR P5, PT, R35, 0xa9, !P1 ;  /* 0x000000a92300780c */ /* 0x000fc60004fa1670 */
[----:B------:R-:W-:Y:S01]  /*d480*/  @!P2 STG.E.U8 desc[UR18][R26.64+0xa0], R21 ;  /* 0x0000a0151a00a986 */ /* 0x000fe2000c101112 */
[C---:B------:R-:W-:Y:S02]  /*d490*/  ISETP.LT.OR P2, PT, R35.reuse, 0xa9, !P0 ;  /* 0x000000a92300780c */ /* 0x040fe40004741670 */
[----:B0-----:R-:W-:Y:S01]  /*d4a0*/  F2FP.SATFINITE.E4M3.F32.PACK_AB_MERGE_C R19, RZ, R14, RZ ;  /* 0x0000000eff13723e */ /* 0x001fe200048070ff */
[----:B------:R0:W-:Y:S01]  /*d4b0*/  @!P4 STG.E.U8 desc[UR18][R26.64+0xa1], R15 ;  /* 0x0000a10f1a00c986 */ /* 0x0001e2000c101112 */
[C---:B------:R-:W-:Y:S02]  /*d4c0*/  ISETP.LT.OR P4, PT, R35.reuse, 0xaa, !P0 ;  /* 0x000000aa2300780c */ /* 0x040fe40004781670 */
[----:B-1----:R-:W-:Y:S01]  /*d4d0*/  F2FP.SATFINITE.E4M3.F32.PACK_AB_MERGE_C R17, RZ, R12, RZ ;  /* 0x0000000cff11723e */ /* 0x002fe200048070ff */
        /* <DEDUP_REMOVED lines=15> */
[----:B0-----:R-:W-:Y:S02]  /*d5d0*/  F2FP.SATFINITE.E4M3.F32.PACK_AB_MERGE_C R11, RZ, R6, RZ ;  /* 0x00000006ff0b723e */ /* 0x001fe400048070ff */
[C---:B------:R-:W-:Y:S01]  /*d5e0*/  ISETP.LT.OR P2, PT, R35.reuse, 0xb9, !P0 ;  /* 0x000000b92300780c */ /* 0x040fe20004741670 */
[----:B------:R0:W-:Y:S01]  /*d5f0*/  @!P4 STG.E.U8 desc[UR18][R26.64+0xb1], R7 ;  /* 0x0000b1071a00c986 */ /* 0x0001e2000c101112 */
[----:B-1----:R-:W-:Y:S02]  /*d600*/  F2FP.SATFINITE.E4M3.F32.PACK_AB_MERGE_C R9, RZ, R4, RZ ;  /* 0x00000004ff09723e */ /* 0x002fe400048070ff */
[----:B------:R-:W-:Y:S01]  /*d610*/  ISETP.LT.OR P4, PT, R35, 0xba, !P0 ;  /* 0x000000ba2300780c */ /* 0x000fe20004781670 */
[----:B------:R1:W-:Y:S04]  /*d620*/  @!P6 STG.E.U8 desc[UR18][R24.64+0xb9], R5 ;  /* 0x0000b9051800e986 */ /* 0x0003e8000c101112 */
[----:B------:R2:W-:Y:S01]  /*d630*/  @!P5 STG.E.U8 desc[UR18][R24.64+0xb8], R11 ;  /* 0x0000b80b1800d986 */ /* 0x0005e2000c101112 */
[----:B------:R-:W-:Y:S01]  /*d640*/  FMUL R4, R227, UR20 ;  /* 0x00000014e3047c20 */ /* 0x000fe20008400000 */
[----:B------:R-:W-:-:S02]  /*d650*/  ISETP.LT.OR P5, PT, R35, 0xc1, !P1 ;  /* 0x000000c12300780c */ /* 0x000fc40004fa1670 */
[----:B0-----:R-:W-:Y:S02]  /*d660*/  F2FP.SATFINITE.E4M3.F32.PACK_AB_MERGE_C R7, RZ, R3, RZ ;  /* 0x00000003ff07723e */ /* 0x001fe400048070ff */
[----:B-1----:R-:W-:Y:S01]  /*d670*/  F2FP.SATFINITE.E4M3.F32.PACK_AB_MERGE_C R5, RZ, R0, RZ ;  /* 0x00000000ff05723e */ /* 0x002fe200048070ff */
[----:B----4-:R-:W-:Y:S01]  /*d680*/  FMUL R0, R222, UR20 ;  /* 0x00000014de007c20 */ /* 0x010fe20008400000 */
[----:B------:R-:W-:Y:S01]  /*d690*/  ISETP.LT.OR P6, PT, R35, 0xc2, !P1 ;  /* 0x000000c22300780c */ /* 0x000fe20004fc1670 */
[----:B------:R-:W4:Y:S01]  /*d6a0*/  LDL.LU R222, [R1+0x20] ;  /* 0x0000200001de7983 */ /* 0x000f220000300800 */
[----:B--2---:R-:W-:Y:S02]  /*d6b0*/  F2FP.SATFINITE.E4M3.F32.PACK_AB_MERGE_C R11, RZ, R2, RZ ;  /* 0x00000002ff0b723e */ /* 0x004fe400048070ff */
[----:B------:R-:W-:Y:S01]  /*d6c0*/  F2FP.SATFINITE.E4M3.F32.PACK_AB_MERGE_C R13, RZ, R0, RZ ;  /* 0x00000000ff0d723e */ /* 0x000fe200048070ff */
[----:B---3--:R-:W-:Y:S01]  /*d6d0*/  FMUL R0, R224, UR20 ;  /* 0x00000014e0007c20 */ /* 0x008fe20008400000 */
[----:B------:R-:W-:Y:S01]  /*d6e0*/  FMUL R2, R225, UR20 ;  /* 0x00000014e1027c20 */ /* 0x000fe20008400000 */
[----:B------:R-:W2:Y:S04]  /*d6f0*/  LDL.LU R224, [R1+0x24] ;  /* 0x0000240001e07983 */ /* 0x000ea80000300800 */
[----:B------:R-:W3:Y:S01]  /*d700*/  LDL.LU R225, [R1+0x28] ;  /* 0x0000280001e17983 */ /* 0x000ee20000300800 */
[----:B------:R-:W-:-:S03]  /*d710*/  FMUL R3, R226, UR20 ;  /* 0x00000014e2037c20 */ /* 0x000fc60008400000 */
[----:B------:R-:W3:Y:S04]  /*d720*/  LDL.LU R226, [R1+0x2c] ;  /* 0x00002c0001e27983 */ /* 0x000ee80000300800 */
[----:B------:R-:W3:Y:S04]  /*d730*/  LDL.LU R227, [R1+0x30] ;  /* 0x0000300001e37983 */ /* 0x000ee80000300800 */
[----:B------:R-:W-:Y:S01]  /*d740*/  @!P2 STG.E.U8 desc[UR18][R26.64+0xb8], R9 ;  /* 0x0000b8091a00a986 */ /* 0x000fe2000c101112 */
[----:B------:R-:W-:-:S03]  /*d750*/  ISETP.LT.OR P2, PT, R35, 0xc1, !P0 ;  /* 0x000000c12300780c */ /* 0x000fc60004741670 */
[----:B------:R0:W-:Y:S01]  /*d760*/  @!P4 STG.E.U8 desc[UR18][R26.64+0xb9], R7 ;  /* 0x0000b9071a00c986 */ /* 0x0001e2000c101112 */
[----:B------:R-:W-:-:S03]  /*d770*/  ISETP.LT.OR P4, PT, R35, 0xc2, !P0 ;  /* 0x000000c22300780c */ /* 0x000fc60004781670 */
[----:B------:R-:W-:Y:S01]  /*d780*/  @!P5 STG.E.U8 desc[UR18][R24.64+0xc0], R11 ;  /* 0x0000c00b1800d986 */ /* 0x000fe2000c101112 */
[----:B------:R-:W-:-:S03]  /*d790*/  ISETP.LT.OR P5, PT, R35, 0xc9, !P1 ;  /* 0x000000c92300780c */ /* 0x000fc60004fa1670 */
[----:B------:R1:W-:Y:S01]  /*d7a0*/  @!P6 STG.E.U8 desc[UR18][R24.64+0xc1], R5 ;  /* 0x0000c1051800e986 */ /* 0x0003e2000c101112 */
[----:B0-----:R-:W-:-:S03]  /*d7b0*/  F2FP.SATFINITE.E4M3.F32.PACK_AB_MERGE_C R7, RZ, R0, RZ ;  /* 0x00000000ff07723e */ /* 0x001fc600048070ff */
[----:B------:R-:W-:Y:S01]  /*d7c0*/  @!P2 STG.E.U8 desc[UR18][R26.64+0xc0], R13 ;  /* 0x0000c00d1a00a986 */ /* 0x000fe2000c101112 */
[C---:B------:R-:W-:Y:S02]  /*d7d0*/  ISETP.LT.OR P6, PT, R35.reuse, 0xca, !P1 ;  /* 0x000000ca2300780c */ /* 0x040fe40004fc1670 */
[----:B-1----:R-:W-:Y:S01]  /*d7e0*/  F2FP.SATFINITE.E4M3.F32.PACK_AB_MERGE_C R5, RZ, R2, RZ ;  /* 0x00000002ff05723e */ /* 0x002fe200048070ff */
[----:B------:R0:W-:Y:S01]  /*d7f0*/  @!P4 STG.E.U8 desc[UR18][R26.64+0xc1], R7 ;  /* 0x0000c1071a00c986 */ /* 0x0001e2000c101112 */
[C---:B------:R-:W-:Y:S02]  /*d800*/  ISETP.LT.OR P2, PT, R35.reuse, 0xc9, !P0 ;  /* 0x000000c92300780c */ /* 0x040fe40004741670 */
[C---:B------:R-:W-:Y:S01]  /*d810*/  ISETP.LT.OR P4, PT, R35.reuse, 0xca, !P0 ;  /* 0x000000ca2300780c */ /* 0x040fe20004781670 */
[----:B------:R1:W-:Y:S01]  /*d820*/  @!P5 STG.E.U8 desc[UR18][R24.64+0xc8], R5 ;  /* 0x0000c8051800d986 */ /* 0x0003e2000c101112 */
[----:B------:R-:W-:Y:S02]  /*d830*/  ISETP.LT.OR P5, PT, R35, 0xd1, !P1 ;  /* 0x000000d12300780c */ /* 0x000fe40004fa1670 */
[----:B------:R-:W-:-:S02]  /*d840*/  F2FP.SATFINITE.E4M3.F32.PACK_AB_MERGE_C R9, RZ, R3, RZ ;  /* 0x00000003ff09723e */ /* 0x000fc400048070ff */
[----:B------:R-:W-:-:S03]  /*d850*/  F2FP.SATFINITE.E4M3.F32.PACK_AB_MERGE_C R11, RZ, R4, RZ ;  /* 0x00000004ff0b723e */ /* 0x000fc600048070ff */
[----:B------:R1:W-:Y:S04]  /*d860*/  @!P6 STG.E.U8 desc[UR18][R24.64+0xc9], R9 ;  /* 0x0000c9091800e986 */ /* 0x0003e8000c101112 */
[----:B------:R-:W-:Y:S01]  /*d870*/  @!P2 STG.E.U8 desc[UR18][R26.64+0xc8], R11 ;  /* 0x0000c80b1a00a986 */ /* 0x000fe2000c101112 */
[----:B------:R-:W-:-:S03]  /*d880*/  FMUL R0, R220, UR20 ;  /* 0x00000014dc007c20 */ /* 0x000fc60008400000 */
[----:B------:R-:W3:Y:S02]  /*d890*/  LDL.LU R220, [R1+0x34] ;  /* 0x0000340001dc7983 */ /* 0x000ee40000300800 */
[----:B0-----:R-:W-:Y:S01]  /*d8a0*/  F2FP.SATFINITE.E4M3.F32.PACK_AB_MERGE_C R7, RZ, R0, RZ ;  /* 0x00000000ff07723e */ /* 0x001fe200048070ff */
[----:B------:R-:W-:Y:S02]  /*d8b0*/  FMUL R2, R221, UR20 ;  /* 0x00000014dd027c20 */ /* 0x000fe40008400000 */
[----:B------:R-:W3:Y:S03]  /*d8c0*/  LDL.LU R221, [R1+0x38] ;  /* 0x0000380001dd7983 */ /* 0x000ee60000300800 */
[----:B-1----:R-:W-:Y:S01]  /*d8d0*/  F2FP.SATFINITE.E4M3.F32.PACK_AB_MERGE_C R5, RZ, R2, RZ ;  /* 0x00000002ff05723e */ /* 0x002fe200048070ff */
[----:B------:R-:W-:Y:S04]  /*d8e0*/  @!P4 STG.E.U8 desc[UR18][R26.64+0xc9], R7 ;  /* 0x0000c9071a00c986 */ /* 0x000fe8000c101112 */
[----:B------:R0:W-:Y:S01]  /*d8f0*/  @!P5 STG.E.U8 desc[UR18][R24.64+0xd0], R5 ;  /* 0x0000d0051800d986 */ /* 0x0001e2000c101112 */
[----:B------:R-:W-:-:S03]  /*d900*/  FMUL R3, R223, UR20 ;  /* 0x00000014df037c20 */ /* 0x000fc60008400000 */
[----:B------:R-:W3:Y:S02]  /*d910*/  LDL.LU R223, [R1+0x3c] ;  /* 0x00003c0001df7983 */ /* 0x000ee40000300800 */
[----:B------:R-:W-:Y:S01]  /*d920*/  F2FP.SATFINITE.E4M3.F32.PACK_AB_MERGE_C R9, RZ, R3, RZ ;  /* 0x00000003ff09723e */ /* 0x000fe200048070ff */
[----:B----4-:R-:W-:Y:S02]  /*d930*/  FMUL R0, R222, UR20 ;  /* 0x00000014de007c20 */ /* 0x010fe40008400000 */
[----:B------:R-:W4:Y:S03]  /*d940*/  LDL.LU R222, [R1+0x40] ;  /* 0x0000400001de7983 */ /* 0x000f260000300800 */
[----:B------:R-:W-:Y:S01]  /*d950*/  F2FP.SATFINITE.E4M3.F32.PACK_AB_MERGE_C R13, RZ, R0, RZ ;  /* 0x00000000ff0d723e */ /* 0x000fe200048070ff */
[----:B--2---:R-:W-:Y:S02]  /*d960*/  FMUL R2, R224, UR20 ;  /* 0x00000014e0027c20 */ /* 0x004fe40008400000 */
[----:B------:R-:W2:Y:S01]  /*d970*/  LDL.LU R224, [R1+0x44] ;  /* 0x0000440001e07983 */ /* 0x000ea20000300800 */
[----:B---3--:R-:W-:-:S03]  /*d980*/  FMUL R0, R225, UR20 ;  /* 0x00000014e1007c20 */ /* 0x008fc60008400000 */
[----:B------:R-:W3:Y:S01]  /*d990*/  LDL.LU R225, [R1+0x48] ;  /* 0x0000480001e17983 */ /* 0x000ee20000300800 */
[----:B------:R-:W-:Y:S01]  /*d9a0*/  FMUL R3, R226, UR20 ;  /* 0x00000014e2037c20 */ /* 0x000fe20008400000 */
[----:B0-----:R-:W-:Y:S02]  /*d9b0*/  F2FP.SATFINITE.E4M3.F32.PACK_AB_MERGE_C R5, RZ, R0, RZ ;  /* 0x00000000ff05723e */ /* 0x001fe400048070ff */
[----:B------:R-:W3:Y:S01]  /*d9c0*/  LDL.LU R226, [R1+0x4c] ;  /* 0x00004c0001e27983 */ /* 0x000ee20000300800 */
[----:B------:R-:W-:-:S03]  /*d9d0*/  FMUL R0, R227, UR20 ;  /* 0x00000014e3007c20 */ /* 0x000fc60008400000 */
[----:B------:R-:W3:Y:S01]  /*d9e0*/  LDL.LU R227, [R1+0x50] ;  /* 0x0000500001e37983 */ /* 0x000ee20000300800 */
[C---:B------:R-:W-:Y:S02]  /*d9f0*/  ISETP.LT.OR P6, PT, R35.reuse, 0xd2, !P1 ;  /* 0x000000d22300780c */ /* 0x040fe40004fc1670 */
[C---:B------:R-:W-:Y:S01]  /*da00*/  ISETP.LT.OR P4, PT, R35.reuse, 0xd2, !P0 ;  /* 0x000000d22300780c */ /* 0x040fe20004781670 */
[----:B------:R-:W3:Y:S01]  /*da10*/  LDL.LU R218, [R1+0x54] ;  /* 0x0000540001da7983 */ /* 0x000ee20000300800 */
[C---:B------:R-:W-:Y:S02]  /*da20*/  ISETP.LT.OR P2, PT, R35.reuse, 0xd1, !P0 ;  /* 0x000000d12300780c */ /* 0x040fe40004741670 */
[----:B------:R-:W-:Y:S02]  /*da30*/  ISETP.LT.OR P5, PT, R35, 0xd9, !P1 ;  /* 0x000000d92300780c */ /* 0x000fe40004fa1670 */
[----:B------:R-:W-:Y:S02]  /*da40*/  F2FP.SATFINITE.E4M3.F32.PACK_AB_MERGE_C R7, RZ, R2, RZ ;  /* 0x00000002ff07723e */ /* 0x000fe400048070ff */
[----:B------:R-:W-:-:S03]  /*da50*/  F2FP.SATFINITE.E4M3.F32.PACK_AB_MERGE_C R11, RZ, R0, RZ ;  /* 0x00000000ff0b723e */ /* 0x000fc600048070ff */
[----:B------:R0:W-:Y:S01]  /*da60*/  @!P6 STG.E.U8 desc[UR18][R24.64+0xd1], R9 ;  /* 0x0000d1091800e986 */ /* 0x0001e2000c101112 */
[----:B------:R-:W-:-:S03]  /*da70*/  ISETP.LT.OR P6, PT, R35, 0xda, !P1 ;  /* 0x000000da2300780c */ /* 0x000fc60004fc1670 */
[----:B------:R-:W-:Y:S01]  /*da80*/  @!P4 STG.E.U8 desc[UR18][R26.64+0xd1], R7 ;  /* 0x0000d1071a00c986 */ /* 0x000fe2000c101112 */
[----:B------:R-:W-:-:S03]  /*da90*/  ISETP.LT.OR P4, PT, R35, 0xda, !P0 ;  /* 0x000000da2300780c */ /* 0x000fc60004781670 */
[----:B------:R-:W-:Y:S01]  /*daa0*/  @!P2 STG.E.U8 desc[UR18][R26.64+0xd0], R13 ;  /* 0x0000d00d1a00a986 */ /* 0x000fe2000c101112 */
[----:B0-----:R-:W-:-:S03]  /*dab0*/  F2FP.SATFINITE.E4M3.F32.PACK_AB_MERGE_C R9, RZ, R3, RZ ;  /* 0x00000003ff09723e */ /* 0x001fc600048070ff */
[----:B------:R0:W-:Y:S04]  /*dac0*/  @!P5 STG.E.U8 desc[UR18][R24.64+0xd8], R5 ;  /* 0x0000d8051800d986 */ /* 0x0001e8000c101112 */
[----:B------:R1:W-:Y:S01]  /*dad0*/  @!P6 STG.E.U8 desc[UR18][R24.64+0xd9], R9 ;  /* 0x0000d9091800e986 */ /* 0x0003e2000c101112 */
[----:B------:R-:W-:-:S03]  /*dae0*/  FMUL R0, R220, UR20 ;  /* 0x00000014dc007c20 */ /* 0x000fc60008400000 */
[----:B------:R-:W3:Y:S02]  /*daf0*/  LDL.LU R220, [R1+0x58] ;  /* 0x0000580001dc7983 */ /* 0x000ee40000300800 */
[----:B0-----:R-:W-:Y:S01]  /*db00*/  F2FP.SATFINITE.E4M3.F32.PACK_AB_MERGE_C R5, RZ, R0, RZ ;  /* 0x00000000ff05723e */ /* 0x001fe200048070ff */
[----:B------:R-:W-:Y:S02]  /*db10*/  FMUL R2, R221, UR20 ;  /* 0x00000014dd027c20 */ /* 0x000fe40008400000 */
[----:B------:R-:W3:Y:S03]  /*db20*/  LDL.LU R221, [R1+0x5c] ;  /* 0x00005c0001dd7983 */ /* 0x000ee60000300800 */
[----:B------:R-:W-:Y:S01]  /*db30*/  F2FP.SATFINITE.E4M3.F32.PACK_AB_MERGE_C R7, RZ, R2, RZ ;  /* 0x00000002ff07723e */ /* 0x000fe200048070ff */
[----:B------:R0:W-:Y:S01]  /*db40*/  @!P4 STG.E.U8 desc[UR18][R26.64+0xd9], R5 ;  /* 0x0000d9051a00c986 */ /* 0x0001e2000c101112 */
[----:B------:R-:W-:-:S03]  /*db50*/  FMUL R3, R223, UR20 ;  /* 0x00000014df037c20 */ /* 0x000fc60008400000 */
[----:B------:R-:W3:Y:S02]  /*db60*/  LDL.LU R223, [R1+0x60] ;  /* 0x0000600001df7983 */ /* 0x000ee40000300800 */
[----:B-1----:R-:W-:Y:S01]  /*db70*/  F2FP.SATFINITE.E4M3.F32.PACK_AB_MERGE_C R9, RZ, R3, RZ ;  /* 0x00000003ff09723e */ /* 0x002fe200048070ff */
[----:B----4-:R-:W-:Y:S02]  /*db80*/  FMUL R4, R222, UR20 ;  /* 0x00000014de047c20 */ /* 0x010fe40008400000 */
[----:B------:R-:W4:Y:S01]  /*db90*/  LDL.LU R222, [R1+0x64] ;  /* 0x0000640001de7983 */ /* 0x000f220000300800 */
[----:B--2---:R-:W-:-:S03]  /*dba0*/  FMUL R0, R224, UR20 ;  /* 0x00000014e0007c20 */ /* 0x004fc60008400000 */
[----:B------:R-:W2:Y:S01]  /*dbb0*/  LDL.LU R224, [R1+0x68] ;  /* 0x0000680001e07983 */ /* 0x000ea20000300800 */
[----:B---3--:R-:W-:Y:S01]  /*dbc0*/  FMUL R2, R225, UR20 ;  /* 0x00000014e1027c20 */ /* 0x008fe20008400000 */
[----:B0-----:R-:W-:Y:S02]  /*dbd0*/  F2FP.SATFINITE.E4M3.F32.PACK_AB_MERGE_C R5, RZ, R0, RZ ;  /* 0x00000000ff05723e */ /* 0x001fe400048070ff */
[----:B------:R-:W3:Y:S01]  /*dbe0*/  LDL.LU R225, [R1+0x6c] ;  /* 0x00006c0001e17983 */ /* 0x000ee20000300800 */
[----:B------:R-:W-:-:S03]  /*dbf0*/  FMUL R3, R226, UR20 ;  /* 0x00000014e2037c20 */ /* 0x000fc60008400000 */
[----:B------:R-:W3:Y:S01]  /*dc00*/  LDL.LU R226, [R1+0x70] ;  /* 0x0000700001e27983 */ /* 0x000ee20000300800 */
[----:B------:R-:W-:-:S03]  /*dc10*/  FMUL R0, R227, UR20 ;  /* 0x00000014e3007c20 */ /* 0x000fc60008400000 */
[----:B------:R-:W3:Y:S01]  /*dc20*/  LDL.LU R227, [R1+0x74] ;  /* 0x0000740001e37983 */ /* 0x000ee20000300800 */
[C---:B------:R-:W-:Y:S02]  /*dc30*/  ISETP.LT.OR P2, PT, R35.reuse, 0xd9, !P0 ;  /* 0x000000d92300780c */ /* 0x040fe40004741670 */
[C---:B------:R-:W-:Y:S02]  /*dc40*/  ISETP.LT.OR P5, PT, R35.reuse, 0xe1, !P1 ;  /* 0x000000e12300780c */ /* 0x040fe40004fa1670 */
[C---:B------:R-:W-:Y:S02]  /*dc50*/  ISETP.LT.OR P6, PT, R35.reuse, 0xe2, !P1 ;  /* 0x000000e22300780c */ /* 0x040fe40004fc1670 */
[----:B------:R-:W-:-:S07]  /*dc60*/  ISETP.LT.OR P4, PT, R35, 0xe2, !P0 ;  /* 0x000000e22300780c */ /* 0x000fce0004781670 */
[----:B------:R-:W-:Y:S01]  /*dc70*/  @!P2 STG.E.U8 desc[UR18][R26.64+0xd8], R11 ;  /* 0x0000d80b1a00a986 */ /* 0x000fe2000c101112 */
[----:B------:R-:W-:-:S03]  /*dc80*/  ISETP.LT.OR P2, PT, R35, 0xe1, !P0 ;  /* 0x000000e12300780c */ /* 0x000fc60004741670 */
[----:B------:R0:W-:Y:S01]  /*dc90*/  @!P5 STG.E.U8 desc[UR18][R24.64+0xe0], R7 ;  /* 0x0000e0071800d986 */ /* 0x0001e2000c101112 */
[----:B------:R-:W-:-:S03]  /*dca0*/  ISETP.LT.OR P5, PT, R35, 0xe9, !P1 ;  /* 0x000000e92300780c */ /* 0x000fc60004fa1670 */
[----:B------:R1:W-:Y:S01]  /*dcb0*/  @!P6 STG.E.U8 desc[UR18][R24.64+0xe1], R9 ;  /* 0x0000e1091800e986 */ /* 0x0003e2000c101112 */
[----:B------:R-:W-:Y:S02]  /*dcc0*/  ISETP.LT.OR P6, PT, R35, 0xea, !P1 ;  /* 0x000000ea2300780c */ /* 0x000fe40004fc1670 */
[----:B------:R-:W-:Y:S01]  /*dcd0*/  F2FP.SATFINITE.E4M3.F32.PACK_AB_MERGE_C R13, RZ, R4, RZ ;  /* 0x00000004ff0d723e */ /* 0x000fe200048070ff */
[----:B------:R1:W-:Y:S01]  /*dce0*/  @!P4 STG.E.U8 desc[UR18][R26.64+0xe1], R5 ;  /* 0x0000e1051a00c986 */ /* 0x0003e2000c101112 */
[----:B0-----:R-:W-:-:S03]  /*dcf0*/  F2FP.SATFINITE.E4M3.F32.PACK_AB_MERGE_C R7, RZ, R2, RZ ;  /* 0x00000002ff07723e */ /* 0x001fc600048070ff */
[----:B------:R-:W-:Y:S01]  /*dd00*/  @!P2 STG.E.U8 desc[UR18][R26.64+0xe0], R13 ;  /* 0x0000e00d1a00a986 */ /* 0x000fe2000c101112 */
[----:B-1----:R-:W-:-:S03]  /*dd10*/  F2FP.SATFINITE.E4M3.F32.PACK_AB_MERGE_C R9, RZ, R3, RZ ;  /* 0x00000003ff09723e */ /* 0x002fc600048070ff */
[----:B------:R0:W-:Y:S01]  /*dd20*/  @!P5 STG.E.U8 desc[UR18][R24.64+0xe8], R7 ;  /* 0x0000e8071800d986 */ /* 0x0001e2000c101112 */
[C---:B------:R-:W-:Y:S02]  /*dd30*/  ISETP.LT.OR P2, PT, R35.reuse, 0xe9, !P0 ;  /* 0x000000e92300780c */ /* 0x040fe40004741670 */
[C---:B------:R-:W-:Y:S01]  /*dd40*/  ISETP.LT.OR P4, PT, R35.reuse, 0xea, !P0 ;  /* 0x000000ea2300780c */ /* 0x040fe20004781670 */
[----:B------:R1:W-:Y:S01]  /*dd50*/  @!P6 STG.E.U8 desc[UR18][R24.64+0xe9], R9 ;  /* 0x0000e9091800e986 */ /* 0x0003e2000c101112 */
[C---:B------:R-:W-:Y:S01]  /*dd60*/  ISETP.LT.OR P5, PT, R35.reuse, 0xf1, !P1 ;  /* 0x000000f12300780c */ /* 0x040fe20004fa1670 */
[----:B------:R-:W-:Y:S01]  /*dd70*/  FMUL R2, R218, UR20 ;  /* 0x00000014da027c20 */ /* 0x000fe20008400000 */
[----:B------:R-:W-:Y:S02]  /*dd80*/  ISETP.LT.OR P6, PT, R35, 0xf2, !P1 ;  /* 0x000000f22300780c */ /* 0x000fe40004fc1670 */
[----:B------:R-:W-:Y:S02]  /*dd90*/  F2FP.SATFINITE.E4M3.F32.PACK_AB_MERGE_C R11, RZ, R0, RZ ;  /* 0x00000000ff0b723e */ /* 0x000fe400048070ff */
[----:B------:R-:W-:-:S03]  /*dda0*/  F2FP.SATFINITE.E4M3.F32.PACK_AB_MERGE_C R5, RZ, R2, RZ ;  /* 0x00000002ff05723e */ /* 0x000fc600048070ff */
[----:B------:R-:W-:Y:S01]  /*ddb0*/  @!P2 STG.E.U8 desc[UR18][R26.64+0xe8], R11 ;  /* 0x0000e80b1a00a986 */ /* 0x000fe2000c101112 */
[----:B------:R-:W-:-:S03]  /*ddc0*/  ISETP.LT.OR P2, PT, R35, 0xf1, !P0 ;  /* 0x000000f12300780c */ /* 0x000fc60004741670 */
[----:B------:R-:W-:Y:S01]  /*ddd0*/  @!P4 STG.E.U8 desc[UR18][R26.64+0xe9], R5 ;  /* 0x0000e9051a00c986 */ /* 0x000fe2000c101112 */
[C---:B------:R-:W-:Y:S02]  /*dde0*/  ISETP.LT.OR P4, PT, R35.reuse, 0xf9, !P1 ;  /* 0x000000f92300780c */ /* 0x040fe40004f81670 */
[----:B------:R-:W-:Y:S01]  /*ddf0*/  ISETP.LT.OR P1, PT, R35, 0xfa, !P1 ;  /* 0x000000fa2300780c */ /* 0x000fe20004f21670 */
[----:B------:R-:W-:-:S05]  /*de00*/  FMUL R0, R220, UR20 ;  /* 0x00000014dc007c20 */ /* 0x000fca0008400000 */
[----:B0-----:R-:W-:-:S05]  /*de10*/  F2FP.SATFINITE.E4M3.F32.PACK_AB_MERGE_C R7, RZ, R0, RZ ;  /* 0x00000000ff07723e */ /* 0x001fca00048070ff */
[----:B------:R0:W-:Y:S01]  /*de20*/  @!P5 STG.E.U8 desc[UR18][R24.64+0xf0], R7 ;  /* 0x0000f0071800d986 */ /* 0x0001e2000c101112 */
[----:B------:R-:W-:-:S05]  /*de30*/  FMUL R3, R221, UR20 ;  /* 0x00000014dd037c20 */ /* 0x000fca0008400000 */
[----:B-1----:R-:W-:Y:S02]  /*de40*/  F2FP.SATFINITE.E4M3.F32.PACK_AB_MERGE_C R9, RZ, R3, RZ ;  /* 0x00000003ff09723e */ /* 0x002fe400048070ff */
[----:B------:R-:W-:-:S03]  /*de50*/  ISETP.LT.OR P5, PT, R35, 0xf2, !P0 ;  /* 0x000000f22300780c */ /* 0x000fc600047a1670 */
[----:B------:R1:W-:Y:S01]  /*de60*/  @!P6 STG.E.U8 desc[UR18][R24.64+0xf1], R9 ;  /* 0x0000f1091800e986 */ /* 0x0003e2000c101112 */
[C---:B------:R-:W-:Y:S02]  /*de70*/  ISETP.LT.OR P6, PT, R35.reuse, 0xf9, !P0 ;  /* 0x000000f92300780c */ /* 0x040fe400047c1670 */
[----:B------:R-:W-:Y:S01]  /*de80*/  ISETP.LT.OR P0, PT, R35, 0xfa, !P0 ;  /* 0x000000fa2300780c */ /* 0x000fe20004701670 */
[----:B------:R-:W-:-:S05]  /*de90*/  FMUL R0, R223, UR20 ;  /* 0x00000014df007c20 */ /* 0x000fca0008400000 */
[----:B------:R-:W-:-:S05]  /*dea0*/  F2FP.SATFINITE.E4M3.F32.PACK_AB_MERGE_C R13, RZ, R0, RZ ;  /* 0x00000000ff0d723e */ /* 0x000fca00048070ff */
[----:B------:R0:W-:Y:S01]  /*deb0*/  @!P2 STG.E.U8 desc[UR18][R26.64+0xf0], R13 ;  /* 0x0000f00d1a00a986 */ /* 0x0001e2000c101112 */
[----:B----4-:R-:W-:Y:S01]  /*dec0*/  FMUL R0, R222, UR20 ;  /* 0x00000014de007c20 */ /* 0x010fe20008400000 */
[----:B--2---:R-:W-:Y:S01]  /*ded0*/  FMUL R2, R224, UR20 ;  /* 0x00000014e0027c20 */ /* 0x004fe20008400000 */
[----:B---3--:R-:W-:-:S03]  /*dee0*/  FMUL R3, R225, UR20 ;  /* 0x00000014e1037c20 */ /* 0x008fc60008400000 */
[----:B0-----:R-:W-:Y:S01]  /*def0*/  F2FP.SATFINITE.E4M3.F32.PACK_AB_MERGE_C R7, RZ, R0, RZ ;  /* 0x00000000ff07723e */ /* 0x001fe200048070ff */
[----:B------:R-:W-:Y:S01]  /*df00*/  FMUL R4, R226, UR20 ;  /* 0x00000014e2047c20 */ /* 0x000fe20008400000 */
[----:B------:R-:W-:Y:S01]  /*df10*/  FMUL R5, R227, UR20 ;  /* 0x00000014e3057c20 */ /* 0x000fe20008400000 */
[----:B-1----:R-:W-:Y:S02]  /*df20*/  F2FP.SATFINITE.E4M3.F32.PACK_AB_MERGE_C R9, RZ, R2, RZ ;  /* 0x00000002ff09723e */ /* 0x002fe400048070ff */
[----:B------:R-:W-:Y:S02]  /*df30*/  F2FP.SATFINITE.E4M3.F32.PACK_AB_MERGE_C R3, RZ, R3, RZ ;  /* 0x00000003ff03723e */ /* 0x000fe400048070ff */
[----:B------:R-:W-:Y:S02]  /*df40*/  F2FP.SATFINITE.E4M3.F32.PACK_AB_MERGE_C R11, RZ, R4, RZ ;  /* 0x00000004ff0b723e */ /* 0x000fe400048070ff */
[----:B------:R-:W-:Y:S01]  /*df50*/  F2FP.SATFINITE.E4M3.F32.PACK_AB_MERGE_C R5, RZ, R5, RZ ;  /* 0x00000005ff05723e */ /* 0x000fe200048070ff */
[----:B------:R0:W-:Y:S04]  /*df60*/  @!P5 STG.E.U8 desc[UR18][R26.64+0xf1], R7 ;  /* 0x0000f1071a00d986 */ /* 0x0001e8000c101112 */
[----:B------:R0:W-:Y:S04]  /*df70*/  @!P4 STG.E.U8 desc[UR18][R24.64+0xf8], R9 ;  /* 0x0000f8091800c986 */ /* 0x0001e8000c101112 */
[----:B------:R0:W-:Y:S04]  /*df80*/  @!P1 STG.E.U8 desc[UR18][R24.64+0xf9], R3 ;  /* 0x0000f90318009986 */ /* 0x0001e8000c101112 */
[----:B------:R0:W-:Y:S04]  /*df90*/  @!P6 STG.E.U8 desc[UR18][R26.64+0xf8], R11 ;  /* 0x0000f80b1a00e986 */ /* 0x0001e8000c101112 */
[----:B------:R0:W-:Y:S02]  /*dfa0*/  @!P0 STG.E.U8 desc[UR18][R26.64+0xf9], R5 ;  /* 0x0000f9051a008986 */ /* 0x0001e4000c101112 */
.L_x_289:
[----:B------:R-:W-:Y:S05]  /*dfb0*/  BSYNC B0 ;  /* 0x0000000000007941 */ /* 0x000fea0003800000 */
.L_x_31:
[----:B0-----:R-:W2:Y:S04]  /*dfc0*/  LDL.LU R3, [R1+0x78] ;  /* 0x0000780001037983 */ /* 0x001ea80000300800 */
[----:B-----5:R-:W2:Y:S01]  /*dfd0*/  LDL.LU R2, [R1+0x7c] ;  /* 0x00007c0001027983 */ /* 0x020ea20000300800 */
[----:B------:R-:W-:Y:S01]  /*dfe0*/  ULDC UR6, c[0x0][0xc] ;  /* 0x0000030000067ab9 */ /* 0x000fe20000000800 */
[----:B------:R-:W-:Y:S01]  /*dff0*/  ULDC UR7, c[0x0][0x10] ;  /* 0x0000040000077ab9 */ /* 0x000fe20000000800 */
[----:B------:R-:W2:Y:S01]  /*e000*/  LDC R5, c[0x0][0x14] ;  /* 0x00000500ff057b82 */ /* 0x000ea20000000800 */
[----:B------:R-:W-:Y:S01]  /*e010*/  UIMAD.WIDE.U32 UR6, UR6, UR7, URZ ;  /* 0x00000007060672a5 */ /* 0x000fe2000f8e003f */
[----:B------:R-:W-:Y:S01]  /*e020*/  PRMT R0, RZ, 0x7610, R0 ;  /* 0x00007610ff007816 */ /* 0x000fe20000000000 */
[----:B------:R-:W-:-:S04]  /*e030*/  UMOV UR22, 0xffffffff ;  /* 0xffffffff00167882 */ /* 0x000fc80000000000 */
[----:B--2---:R-:W-:-:S04]  /*e040*/  IMAD.WIDE.U32 R2, R5, UR6, R2 ;  /* 0x0000000605027c25 */ /* 0x004fc8000f8e0002 */
[----:B------:R-:W-:Y:S01]  /*e050*/  IMAD R5, R5, UR7, RZ ;  /* 0x0000000705057c24 */ /* 0x000fe2000f8e02ff */
[----:B------:R-:W-:Y:S01]  /*e060*/  ULDC.64 UR6, c[0x0][0x650] ;  /* 0x0001940000067ab9 */ /* 0x000fe20000000a00 */
[----:B------:R-:W-:Y:S01]  /*e070*/  IMAD.MOV.U32 R19, RZ, RZ, R2 ;  /* 0x000000ffff137224 */ /* 0x000fe200078e0002 */
[----:B------:R-:W-:Y:S01]  /*e080*/  ISETP.GE.U32.AND P0, PT, R2, UR6, PT ;  /* 0x0000000602007c0c */ /* 0x000fe2000bf06070 */
[----:B------:R-:W-:Y:S02]  /*e090*/  IMAD.IADD R22, R3, 0x1, R5 ;  /* 0x0000000103167824 */ /* 0x000fe400078e0205 */
[----:B------:R-:W-:-:S03]  /*e0a0*/  IMAD.MOV.U32 R2, RZ, RZ, -0x1 ;  /* 0xffffffffff027424 */ /* 0x000fc600078e00ff */
[----:B------:R0:W-:Y:S01]  /*e0b0*/  STL [R1+0x78], R22 ;  /* 0x0000781601007387 */ /* 0x0001e20000100800 */
[----:B------:R-:W-:-:S03]  /*e0c0*/  ISETP.GE.U32.AND.EX P0, PT, R22, UR7, PT, P0 ;  /* 0x0000000716007c0c */ /* 0x000fc6000bf06100 */
[----:B------:R0:W-:Y:S04]  /*e0d0*/  STL [R1+0x7c], R19 ;  /* 0x00007c1301007387 */ /* 0x0001e80000100800 */
[----:B------:R0:W-:Y:S06]  /*e0e0*/  STL [R1+0x80], R2 ;  /* 0x0000800201007387 */ /* 0x0001ec0000100800 */
[----:B------:R-:W-:Y:S05]  /*e0f0*/  @P0 BRA `(.L_x_290) ;  /* 0x00000004006c0947 */ /* 0x000fea0003800000 */
[----:B------:R-:W2:Y:S01]  /*e100*/  S2R R14, SR_CTAID.X ;  /* 0x00000000000e7919 */ /* 0x000ea20000002500 */
[----:B------:R-:W5:Y:S01]  /*e110*/  LDC.64 R8, c[0x0][0x628] ;  /* 0x00018a00ff087b82 */ /* 0x000f620000000a00 */
[----:B------:R-:W-:Y:S01]  /*e120*/  ULDC UR6, c[0x0][0x150] ;  /* 0x0000540000067ab9 */ /* 0x000fe20000000800 */
[----:B------:R-:W-:Y:S01]  /*e130*/  IMAD.MOV.U32 R6, RZ, RZ, R19 ;  /* 0x000000ffff067224 */ /* 0x000fe200078e0013 */
[----:B------:R-:W0:Y:S01]  /*e140*/  S2R R16, SR_CTAID.Y ;  /* 0x0000000000107919 */ /* 0x000e220000002600 */
[----:B------:R-:W-:-:S04]  /*e150*/  IMAD.MOV.U32 R7, RZ, RZ, R22 ;  /* 0x000000ffff077224 */ /* 0x000fc800078e0016 */
[----:B------:R-:W0:Y:S08]  /*e160*/  LDC R17, c[0x0][0x144] ;  /* 0x00005100ff117b82 */ /* 0x000e300000000800 */
[----:B------:R-:W0:Y:S08]  /*e170*/  LDC R10, c[0x0][0x630] ;  /* 0x00018c00ff0a7b82 */ /* 0x000e300000000800 */
[----:B------:R-:W0:Y:S01]  /*e180*/  LDC.64 R12, c[0x0][0x620] ;  /* 0x00018800ff0c7b82 */ /* 0x000e220000000a00 */
[----:B-----5:R-:W-:-:S04]  /*e190*/  ISETP.NE.U32.AND P0, PT, R8, RZ, PT ;  /* 0x000000ff0800720c */ /* 0x020fc80003f05070 */
[----:B------:R-:W-:Y:S02]  /*e1a0*/  ISETP.NE.AND.EX P0, PT, R9, RZ, PT, P0 ;  /* 0x000000ff0900720c */ /* 0x000fe40003f05300 */
[----:B--2---:R-:W-:-:S05]  /*e1b0*/  I2FP.F32.U32 R0, R14 ;  /* 0x0000000e00007245 */ /* 0x004fca0000201000 */
[----:B------:R-:W-:-:S04]  /*e1c0*/  FMUL R0, R0, UR6 ;  /* 0x0000000600007c20 */ /* 0x000fc80008400000 */
[----:B------:R2:W0:Y:S02]  /*e1d0*/  F2I.U32.TRUNC.NTZ R15, R0 ;  /* 0x00000000000f7305 */ /* 0x000424000020f000 */
[----:B------:R-:W-:Y:S05]  /*e1e0*/  @!P0 BRA `(.L_x_291) ;  /* 0x0000000000288947 */ /* 0x000fea0003800000 */
[----:B--2---:R-:W2:Y:S02]  /*e1f0*/  LDC R0, c[0x0][0x634] ;  /* 0x00018d00ff007b82 */ /* 0x004ea40000000800 */
[----:B--2---:R-:W-:-:S05]  /*e200*/  IADD3 R7, P0, R19, R0, RZ ;  /* 0x0000000013077210 */ /* 0x004fca0007f1e0ff */
[----:B------:R-:W-:-:S04]  /*e210*/  IMAD.X R11, RZ, RZ, R22, P0 ;  /* 0x000000ffff0b7224 */ /* 0x000fc800000e0616 */
[----:B0-----:R-:W-:-:S04]  /*e220*/  IMAD.WIDE.U32 R2, R11, R8, RZ ;  /* 0x000000080b027225 */ /* 0x001fc800078e00ff */
[----:B------:R-:W-:-:S04]  /*e230*/  IMAD.WIDE.U32 R4, P0, R7, R9, R2 ;  /* 0x0000000907047225 */ /* 0x000fc80007800002 */
[----:B------:R-:W-:-:S04]  /*e240*/  IMAD.WIDE.U32 R2, R7, R8, RZ ;  /* 0x0000000807027225 */ /* 0x000fc800078e00ff */
[----:B------:R-:W-:Y:S01]  /*e250*/  IMAD.X R7, RZ, RZ, RZ, P0 ;  /* 0x000000ffff077224 */ /* 0x000fe200000e06ff */
[----:B------:R-:W-:Y:S01]  /*e260*/  IADD3 RZ, P0, R3, R4, RZ ;  /* 0x0000000403ff7210 */ /* 0x000fe20007f1e0ff */
[----:B------:R-:W-:-:S04]  /*e270*/  IMAD.MOV.U32 R6, RZ, RZ, R5 ;  /* 0x000000ffff067224 */ /* 0x000fc800078e0005 */
[----:B------:R-:W-:-:S08]  /*e280*/  IMAD.WIDE.U32.X R6, R11, R9, R6, P0 ;  /* 0x000000090b067225 */ /* 0x000fd000000e0406 */
.L_x_291:
[-CC-:B0-----:R-:W-:Y:S01]  /*e290*/  SHF.R.U64 R24, R6, R10.reuse, R7.reuse ;  /* 0x0000000a06187219 */ /* 0x181fe20000001207 */
[----:B------:R-:W0:Y:S01]  /*e2a0*/  LDC.64 R20, c[0x0][0x640] ;  /* 0x00019000ff147b82 */ /* 0x000e220000000a00 */
[----:B--2---:R-:W-:Y:S01]  /*e2b0*/  SHF.R.U32.HI R0, RZ, R10, R7 ;  /* 0x0000000aff007219 */ /* 0x004fe20000011607 */
[----:B------:R-:W-:Y:S01]  /*e2c0*/  IMAD.MOV.U32 R2, RZ, RZ, R19 ;  /* 0x000000ffff027224 */ /* 0x000fe200078e0013 */
[----:B------:R-:W-:Y:S01]  /*e2d0*/  IADD3 R5, P0, RZ, -R24, RZ ;  /* 0x80000018ff057210 */ /* 0x000fe20007f1e0ff */
[----:B------:R-:W-:Y:S01]  /*e2e0*/  IMAD.MOV R15, RZ, RZ, -R15 ;  /* 0x000000ffff0f7224 */ /* 0x000fe200078e0a0f */
[----:B------:R-:W-:Y:S01]  /*e2f0*/  ULDC UR6, c[0x0][0x154] ;  /* 0x0000550000067ab9 */ /* 0x000fe20000000800 */
[----:B------:R-:W-:Y:S02]  /*e300*/  IMAD.MOV.U32 R7, RZ, RZ, 0x1 ;  /* 0x00000001ff077424 */ /* 0x000fe400078e00ff */
[----:B------:R-:W2:Y:S01]  /*e310*/  LDC R4, c[0x0][0x618] ;  /* 0x00018600ff047b82 */ /* 0x000ea20000000800 */
[----:B------:R-:W-:-:S02]  /*e320*/  IMAD.X R3, RZ, RZ, ~R0, P0 ;  /* 0x000000ffff037224 */ /* 0x000fc400000e0e00 */
[----:B------:R-:W-:Y:S02]  /*e330*/  IMAD R15, R17, R15, R14 ;  /* 0x0000000f110f7224 */ /* 0x000fe400078e020e */
[-C--:B------:R-:W-:Y:S02]  /*e340*/  IMAD R0, R3, R12.reuse, RZ ;  /* 0x0000000c03007224 */ /* 0x080fe400078e02ff */
[----:B------:R-:W-:Y:S01]  /*e350*/  IMAD.MOV.U32 R3, RZ, RZ, R22 ;  /* 0x000000ffff037224 */ /* 0x000fe200078e0016 */
[----:B------:R-:W5:Y:S01]  /*e360*/  LDC R6, c[0x0][0x608] ;  /* 0x00018200ff067b82 */ /* 0x000f620000000800 */
[----:B------:R-:W-:-:S04]  /*e370*/  IMAD.WIDE.U32 R2, R5, R12, R2 ;  /* 0x0000000c05027225 */ /* 0x000fc800078e0002 */
[----:B------:R-:W-:-:S03]  /*e380*/  IMAD R5, R5, R13, R0 ;  /* 0x0000000d05057224 */ /* 0x000fc600078e0200 */
[----:B------:R-:W1:Y:S01]  /*e390*/  LDC R18, c[0x0][0x658] ;  /* 0x00019600ff127b82 */ /* 0x000e620000000800 */
[----:B------:R-:W-:Y:S01]  /*e3a0*/  I2FP.F32.U32 R0, R16 ;  /* 0x0000001000007245 */ /* 0x000fe20000201000 */
[----:B------:R-:W-:Y:S01]  /*e3b0*/  IMAD.IADD R3, R3, 0x1, R5 ;  /* 0x0000000103037824 */ /* 0x000fe200078e0205 */
[----:B0-----:R-:W-:Y:S01]  /*e3c0*/  ISETP.NE.U32.AND P0, PT, R20, RZ, PT ;  /* 0x000000ff1400720c */ /* 0x001fe20003f05070 */
[----:B------:R-:W-:Y:S02]  /*e3d0*/  IMAD.MOV.U32 R5, RZ, RZ, -0x1 ;  /* 0xffffffffff057424 */ /* 0x000fe400078e00ff */
[----:B------:R-:W-:Y:S02]  /*e3e0*/  FMUL R0, R0, UR6 ;  /* 0x0000000600007c20 */ /* 0x000fe40008400000 */
[----:B------:R-:W0:Y:S01]  /*e3f0*/  LDC R13, c[0x0][0x148] ;  /* 0x00005200ff0d7b82 */ /* 0x000e220000000800 */
[----:B--2---:R-:W-:Y:S01]  /*e400*/  SHF.R.U64 R10, R2, R4, R3 ;  /* 0x00000004020a7219 */ /* 0x004fe20000001203 */
[----:B------:R2:W0:Y:S01]  /*e410*/  F2I.U32.TRUNC.NTZ R12, R0 ;  /* 0x00000000000c7305 */ /* 0x000422000020f000 */
[----:B------:R-:W-:-:S02]  /*e420*/  ISETP.NE.AND.EX P0, PT, R21, RZ, PT, P0 ;  /* 0x000000ff1500720c */ /* 0x000fc40003f05300 */
[----:B------:R-:W-:-:S03]  /*e430*/  SHF.R.U32.HI R3, RZ, R4, R3 ;  /* 0x00000004ff037219 */ /* 0x000fc60000011603 */
[----:B------:R-:W0:Y:S01]  /*e440*/  LDC R14, c[0x0][0x600] ;  /* 0x00018000ff0e7b82 */ /* 0x000e220000000800 */
[-CC-:B-----5:R-:W-:Y:S02]  /*e450*/  SHF.R.U64 R8, R10, R6.reuse, R3.reuse ;  /* 0x000000060a087219 */ /* 0x1a0fe40000001203 */
[----:B------:R-:W-:-:S05]  /*e460*/  SHF.R.U32.HI R3, RZ, R6, R3 ;  /* 0x00000006ff037219 */ /* 0x000fca0000011603 */
[----:B------:R-:W0:Y:S01]  /*e470*/  LDC R19, c[0x0][0x648] ;  /* 0x00019200ff137b82 */ /* 0x000e220000000800 */
[-CC-:B-1----:R-:W-:Y:S02]  /*e480*/  SHF.R.U64 R11, R8, R18.reuse, R3.reuse ;  /* 0x00000012080b7219 */ /* 0x182fe40000001203 */
[-C--:B------:R-:W-:Y:S02]  /*e490*/  SHF.L.U32 R5, R5, R18.reuse, RZ ;  /* 0x0000001205057219 */ /* 0x080fe400000006ff */
[-C--:B------:R-:W-:Y:S01]  /*e4a0*/  SHF.R.U32.HI R3, RZ, R18.reuse, R3 ;  /* 0x00000012ff037219 */ /* 0x080fe20000011603 */
[----:B------:R-:W-:Y:S01]  /*e4b0*/  IMAD.MOV.U32 R2, RZ, RZ, R11 ;  /* 0x000000ffff027224 */ /* 0x000fe200078e000b */
[----:B------:R-:W-:Y:S01]  /*e4c0*/  SHF.L.U32 R34, R7, R18, RZ ;  /* 0x0000001207227219 */ /* 0x000fe200000006ff */
[----:B------:R-:W1:Y:S01]  /*e4d0*/  LDC R22, c[0x0][0x638] ;  /* 0x00018e00ff167b82 */ /* 0x000e620000000800 */
[----:B------:R-:W-:-:S07]  /*e4e0*/  LOP3.LUT R17, RZ, R5, RZ, 0x33, !PT ;  /* 0x00000005ff117212 */ /* 0x000fce00078e33ff */
[----:B------:R-:W0:Y:S01]  /*e4f0*/  LDC R23, c[0x0][0x610] ;  /* 0x00018400ff177b82 */ /* 0x000e220000000800 */
[----:B--2---:R-:W-:Y:S05]  /*e500*/  @!P0 BRA `(.L_x_292) ;  /* 0x0000000000288947 */ /* 0x004fea0003800000 */
[----:B------:R-:W2:Y:S02]  /*e510*/  LDC R0, c[0x0][0x64c] ;  /* 0x00019300ff007b82 */ /* 0x000ea40000000800 */
[----:B--2---:R-:W-:-:S05]  /*e520*/  IADD3 R7, P0, R11, R0, RZ ;  /* 0x000000000b077210 */ /* 0x004fca0007f1e0ff */
        /* <DEDUP_REMOVED lines=8> */
.L_x_292:
[----:B0-----:R-:W-:Y:S01]  /*e5b0*/  SHF.R.U64 R0, R2, R19, R3 ;  /* 0x0000001302007219 */ /* 0x001fe20000001203 */
[----:B------:R-:W-:Y:S01]  /*e5c0*/  VIADD R3, R14, 0xffffffff ;  /* 0xffffffff0e037836 */ /* 0x000fe20000000000 */
[----:B------:R-:W-:Y:S01]  /*e5d0*/  LOP3.LUT R5, R8, R17, RZ, 0xc0, !PT ;  /* 0x0000001108057212 */ /* 0x000fe200078ec0ff */
[----:B------:R-:W-:Y:S01]  /*e5e0*/  IMAD.MOV R12, RZ, RZ, -R12 ;  /* 0x000000ffff0c7224 */ /* 0x000fe200078e0a0c */
[----:B------:R-:W-:Y:S01]  /*e5f0*/  R2UR UR22, R24 ;  /* 0x00000000181672ca */ /* 0x000fe200000e0000 */
[----:B------:R-:W-:Y:S01]  /*e600*/  IMAD.MOV R2, RZ, RZ, -R0 ;  /* 0x000000ffff027224 */ /* 0x000fe200078e0a00 */
[----:B------:R-:W-:Y:S01]  /*e610*/  LOP3.LUT R3, R10, R3, RZ, 0xc0, !PT ;  /* 0x000000030a037212 */ /* 0x000fe200078ec0ff */
[----:B------:R-:W-:Y:S02]  /*e620*/  IMAD R34, R34, R0, R5 ;  /* 0x0000000022227224 */ /* 0x000fe400078e0205 */
[----:B------:R-:W-:Y:S02]  /*e630*/  @P3 IMAD R15, R13, R12, R16 ;  /* 0x0000000c0d0f3224 */ /* 0x000fe400078e0210 */
[----:B-1----:R-:W-:-:S02]  /*e640*/  IMAD R0, R2, R22, R11 ;  /* 0x0000001602007224 */ /* 0x002fc400078e020b */
[----:B------:R-:W-:Y:S02]  /*e650*/  IMAD R34, R34, R23, R15 ;  /* 0x0000001722227224 */ /* 0x000fe400078e020f */
[----:B------:R-:W-:Y:S02]  /*e660*/  IMAD R3, R0, R14, R3 ;  /* 0x0000000e00037224 */ /* 0x000fe400078e0203 */
[----:B------:R-:W-:-:S03]  /*e670*/  IMAD.MOV.U32 R0, RZ, RZ, 0x1 ;  /* 0x00000001ff007424 */ /* 0x000fc600078e00ff */
[----:B------:R-:W-:Y:S02]  /*e680*/  SEL R2, R3, R34, !P3 ;  /* 0x0000002203027207 */ /* 0x000fe40005800000 */
[----:B------:R-:W-:-:S03]  /*e690*/  SEL R34, R34, R3, !P3 ;  /* 0x0000000322227207 */ /* 0x000fc60005800000 */
[----:B------:R2:W-:Y:S04]  /*e6a0*/  STL [R1+0x80], R2 ;  /* 0x0000800201007387 */ /* 0x0005e80000100800 */
.L_x_290:
[----:B------:R-:W-:Y:S01]  /*e6b0*/  UIADD3 UR5, UR12, UR5, URZ ;  /* 0x000000050c057290 */ /* 0x000fe2000fffe03f */
[----:B------:R0:W-:Y:S01]  /*e6c0*/  STL [R1+0x84], R34 ;  /* 0x0000842201007387 */ /* 0x0001e20000100800 */
[----:B------:R-:W-:Y:S02]  /*e6d0*/  LOP3.LUT P0, RZ, R0, 0xff, RZ, 0xc0, !PT ;  /* 0x000000ff00ff7812 */ /* 0x000fe4000780c0ff */
[----:B------:R-:W-:Y:S02]  /*e6e0*/  USHF.R.U32.HI UR6, URZ, 0x1, UR5 ;  /* 0x000000013f067899 */ /* 0x000fe40008011605 */
[----:B------:R-:W-:Y:S02]  /*e6f0*/  UISETP.GT.U32.AND UP1, UPT, UR5, 0x1, UPT ;  /* 0x000000010500788c */ /* 0x000fe4000bf24070 */
[----:B------:R-:W-:Y:S02]  /*e700*/  ULOP3.LUT UR6, UR6, 0x1, URZ, 0xc0, !UPT ;  /* 0x0000000106067892 */ /* 0x000fe4000f8ec03f */
[----:B------:R-:W-:-:S02]  /*e710*/  UISETP.LT.U32.AND UP1, UPT, UR12, 0x2, UP1 ;  /* 0x000000020c00788c */ /* 0x000fc40008f21070 */
[----:B------:R-:W-:Y:S02]  /*e720*/  UISETP.NE.U32.AND UP0, UPT, UR6, 0x1, UPT ;  /* 0x000000010600788c */ /* 0x000fe4000bf05070 */
[----:B------:R-:W-:Y:S02]  /*e730*/  USEL UR7, URZ, 0x1, !UP1 ;  /* 0x000000013f077887 */ /* 0x000fe4000c800000 */
[----:B------:R-:W-:Y:S02]  /*e740*/  UISETP.GT.U32.AND UP0, UPT, UR12, 0x1, !UP0 ;  /* 0x000000010c00788c */ /* 0x000fe4000c704070 */
[----:B------:R-:W-:Y:S02]  /*e750*/  ULOP3.LUT UR5, UR5, 0x1, URZ, 0xc0, !UPT ;  /* 0x0000000105057892 */ /* 0x000fe4000f8ec03f */
[----:B------:R-:W-:-:S04]  /*e760*/  USEL UR6, URZ, 0x1, !UP0 ;  /* 0x000000013f067887 */ /* 0x000fc8000c000000 */
[----:B------:R-:W-:Y:S01]  /*e770*/  ULOP3.LUT UR4, UR6, UR4, UR7, 0x96, !UPT ;  /* 0x0000000406047292 */ /* 0x000fe2000f8e9607 */
[----:B0-----:R-:W-:Y:S11]  /*e780*/  @P0 BRA `(.L_x_293) ;  /* 0xffffff2800140947 */ /* 0x001ff6000383ffff */
[----:B------:R-:W-:Y:S05]  /*e790*/  EXIT ;  /* 0x000000000000794d */ /* 0x000fea0003800000 */
.L_x_3:
[----:B------:R-:W2:Y:S01]  /*e7a0*/  LDL R16, [R1+0x7c] ;  /* 0x00007c0001107983 */ /* 0x000ea20000100800 */
[----:B------:R-:W-:-:S03]  /*e7b0*/  ULDC.64 UR4, c[0x0][0x650] ;  /* 0x0001940000047ab9 */ /* 0x000fc60000000a00 */
[----:B------:R-:W3:Y:S01]  /*e7c0*/  LDL R17, [R1+0x78] ;  /* 0x0000780001117983 */ /* 0x000ee20000100800 */
[----:B------:R-:W-:Y:S01]  /*e7d0*/  PRMT R4, RZ, 0x7610, R4 ;  /* 0x00007610ff047816 */ /* 0x000fe20000000004 */
[----:B------:R-:W-:Y:S02]  /*e7e0*/  IMAD.MOV.U32 R5, RZ, RZ, -0x1 ;  /* 0xffffffffff057424 */ /* 0x000fe400078e00ff */
[----:B------:R-:W-:Y:S02]  /*e7f0*/  IMAD.MOV.U32 R6, RZ, RZ, -0x1 ;  /* 0xffffffffff067424 */ /* 0x000fe400078e00ff */
[----:B------:R-:W-:Y:S01]  /*e800*/  IMAD.MOV.U32 R11, RZ, RZ, -0x1 ;  /* 0xffffffffff0b7424 */ /* 0x000fe200078e00ff */
[----:B--2---:R-:W-:-:S04]  /*e810*/  ISETP.GE.U32.AND P0, PT, R16, UR4, PT ;  /* 0x0000000410007c0c */ /* 0x004fc8000bf06070 */
[----:B---3--:R-:W-:-:S13]  /*e820*/  ISETP.GE.U32.AND.EX P0, PT, R17, UR5, PT, P0 ;  /* 0x0000000511007c0c */ /* 0x008fda000bf06100 */
[----:B------:R-:W-:Y:S05]  /*e830*/  @P0 BRA `(.L_x_294) ;  /* 0x00000004005c0947 */ /* 0x000fea0003800000 */
        /* <DEDUP_REMOVED lines=18> */
.L_x_295:
[-CC-:B------:R-:W-:Y:S01]  /*e960*/  SHF.R.U64 R11, R8, R12.reuse, R9.reuse ;  /* 0x0000000c080b7219 */ /* 0x180fe20000001209 */
[----:B------:R-:W0:Y:S01]  /*e970*/  LDC.64 R20, c[0x0][0x640] ;  /* 0x00019000ff147b82 */ /* 0x000e220000000a00 */
[----:B------:R-:W-:Y:S01]  /*e980*/  SHF.R.U32.HI R3, RZ, R12, R9 ;  /* 0x0000000cff037219 */ /* 0x000fe20000011609 */
[----:B------:R-:W-:Y:S01]  /*e990*/  ULDC UR4, c[0x0][0x150] ;  /* 0x0000540000047ab9 */ /* 0x000fe20000000800 */
[----:B------:R-:W-:Y:S01]  /*e9a0*/  IADD3 R7, P0, RZ, -R11, RZ ;  /* 0x8000000bff077210 */ /* 0x000fe20007f1e0ff */
[----:B------:R-:W-:Y:S01]  /*e9b0*/  IMAD.MOV.U32 R4, RZ, RZ, R16 ;  /* 0x000000ffff047224 */ /* 0x000fe200078e0010 */
[----:B------:R-:W-:Y:S01]  /*e9c0*/  I2FP.F32.U32 R6, R2 ;  /* 0x0000000200067245 */ /* 0x000fe20000201000 */
[----:B------:R-:W-:Y:S02]  /*e9d0*/  IMAD.MOV.U32 R5, RZ, RZ, R17 ;  /* 0x000000ffff057224 */ /* 0x000fe400078e0011 */
[----:B------:R-:W1:Y:S01]  /*e9e0*/  LDC R10, c[0x0][0x618] ;  /* 0x00018600ff0a7b82 */ /* 0x000e620000000800 */
[----:B------:R-:W-:-:S02]  /*e9f0*/  IMAD.X R3, RZ, RZ, ~R3, P0 ;  /* 0x000000ffff037224 */ /* 0x000fc400000e0e03 */
[----:B------:R-:W-:Y:S01]  /*ea00*/  FMUL R9, R6, UR4 ;  /* 0x0000000406097c20 */ /* 0x000fe20008400000 */
[----:B------:R-:W-:Y:S01]  /*ea10*/  IMAD.WIDE.U32 R4, R7, R14, R4 ;  /* 0x0000000e07047225 */ /* 0x000fe200078e0004 */
[----:B------:R-:W-:-:S03]  /*ea20*/  ULDC UR4, c[0x0][0x154] ;  /* 0x0000550000047ab9 */ /* 0x000fc60000000800 */
[----:B------:R-:W-:Y:S01]  /*ea30*/  IMAD R6, R3, R14, RZ ;  /* 0x0000000e03067224 */ /* 0x000fe200078e02ff */
[----:B------:R-:W2:Y:S01]  /*ea40*/  LDC R13, c[0x0][0x144] ;  /* 0x00005100ff0d7b82 */ /* 0x000ea20000000800 */
[----:B------:R-:W3:Y:S02]  /*ea50*/  F2I.U32.TRUNC.NTZ R9, R9 ;  /* 0x0000000900097305 */ /* 0x000ee4000020f000 */
[----:B------:R-:W-:Y:S02]  /*ea60*/  IMAD R3, R7, R15, R6 ;  /* 0x0000000f07037224 */ /* 0x000fe400078e0206 */
[----:B------:R-:W-:Y:S02]  /*ea70*/  IMAD.MOV.U32 R6, RZ, RZ, -0x1 ;  /* 0xffffffffff067424 */ /* 0x000fe400078e00ff */
[----:B------:R-:W-:Y:S01]  /*ea80*/  IMAD.IADD R3, R5, 0x1, R3 ;  /* 0x0000000105037824 */ /* 0x000fe200078e0203 */
[----:B------:R-:W4:Y:S01]  /*ea90*/  LDC R12, c[0x0][0x608] ;  /* 0x00018200ff0c7b82 */ /* 0x000f220000000800 */
[----:B------:R-:W-:-:S02]  /*eaa0*/  I2FP.F32.U32 R5, R0 ;  /* 0x0000000000057245 */ /* 0x000fc40000201000 */
[----:B0-----:R-:W-:-:S03]  /*eab0*/  ISETP.NE.U32.AND P0, PT, R20, RZ, PT ;  /* 0x000000ff1400720c */ /* 0x001fc60003f05070 */
[----:B------:R-:W-:Y:S01]  /*eac0*/  FMUL R5, R5, UR4 ;  /* 0x0000000405057c20 */ /* 0x000fe20008400000 */
[----:B------:R-:W-:Y:S01]  /*ead0*/  ISETP.NE.AND.EX P0, PT, R21, RZ, PT, P0 ;  /* 0x000000ff1500720c */ /* 0x000fe20003f05300 */
[----:B------:R-:W0:Y:S01]  /*eae0*/  LDC R7, c[0x0][0x658] ;  /* 0x00019600ff077b82 */ /* 0x000e220000000800 */
[-C--:B-1----:R-:W-:Y:S01]  /*eaf0*/  SHF.R.U64 R8, R4, R10.reuse, R3 ;  /* 0x0000000a04087219 */ /* 0x082fe20000001203 */
[----:B---3--:R-:W-:Y:S01]  /*eb00*/  IMAD.MOV R4, RZ, RZ, -R9 ;  /* 0x000000ffff047224 */ /* 0x008fe200078e0a09 */
[----:B------:R-:W-:Y:S02]  /*eb10*/  SHF.R.U32.HI R3, RZ, R10, R3 ;  /* 0x0000000aff037219 */ /* 0x000fe40000011603 */
[----:B------:R1:W3:Y:S03]  /*eb20*/  F2I.U32.TRUNC.NTZ R10, R5 ;  /* 0x00000005000a7305 */ /* 0x0002e6000020f000 */
[----:B------:R-:W1:Y:S01]  /*eb30*/  LDC R17, c[0x0][0x148] ;  /* 0x00005200ff117b82 */ /* 0x000e620000000800 */
[----:B--2---:R-:W-:-:S02]  /*eb40*/  IMAD R19, R13, R4, R2 ;  /* 0x000000040d137224 */ /* 0x004fc400078e0202 */
[----:B------:R-:W-:-:S05]  /*eb50*/  IMAD.MOV.U32 R4, RZ, RZ, 0x1 ;  /* 0x00000001ff047424 */ /* 0x000fca00078e00ff */
[----:B------:R-:W2:Y:S01]  /*eb60*/  LDC R14, c[0x0][0x600] ;  /* 0x00018000ff0e7b82 */ /* 0x000ea20000000800 */
[-CC-:B----4-:R-:W-:Y:S02]  /*eb70*/  SHF.R.U64 R13, R8, R12.reuse, R3.reuse ;  /* 0x0000000c080d7219 */ /* 0x190fe40000001203 */
[----:B------:R-:W-:-:S05]  /*eb80*/  SHF.R.U32.HI R2, RZ, R12, R3 ;  /* 0x0000000cff027219 */ /* 0x000fca0000011603 */
[----:B------:R-:W4:Y:S01]  /*eb90*/  LDC R16, c[0x0][0x648] ;  /* 0x00019200ff107b82 */ /* 0x000f220000000800 */
[-CC-:B0-----:R-:W-:Y:S02]  /*eba0*/  SHF.R.U64 R15, R13, R7.reuse, R2.reuse ;  /* 0x000000070d0f7219 */ /* 0x181fe40000001202 */
[-C--:B------:R-:W-:Y:S02]  /*ebb0*/  SHF.L.U32 R6, R6, R7.reuse, RZ ;  /* 0x0000000706067219 */ /* 0x080fe400000006ff */
[-C--:B------:R-:W-:Y:S01]  /*ebc0*/  SHF.R.U32.HI R3, RZ, R7.reuse, R2 ;  /* 0x00000007ff037219 */ /* 0x080fe20000011602 */
[----:B------:R-:W-:Y:S01]  /*ebd0*/  IMAD.MOV.U32 R2, RZ, RZ, R15 ;  /* 0x000000ffff027224 */ /* 0x000fe200078e000f */
[----:B------:R-:W-:Y:S01]  /*ebe0*/  SHF.L.U32 R12, R4, R7, RZ ;  /* 0x00000007040c7219 */ /* 0x000fe200000006ff */
[----:B------:R-:W0:Y:S01]  /*ebf0*/  LDC R18, c[0x0][0x638] ;  /* 0x00018e00ff127b82 */ /* 0x000e220000000800 */
[----:B------:R-:W-:-:S07]  /*ec00*/  LOP3.LUT R22, RZ, R6, RZ, 0x33, !PT ;  /* 0x00000006ff167212 */ /* 0x000fce00078e33ff */
        /* <DEDUP_REMOVED lines=12> */
.L_x_296:
[----:B----4-:R-:W-:Y:S01]  /*ecd0*/  SHF.R.U64 R3, R2, R16, R3 ;  /* 0x0000001002037219 */ /* 0x010fe20000001203 */
[----:B--2---:R-:W-:Y:S01]  /*ece0*/  VIADD R5, R14, 0xffffffff ;  /* 0xffffffff0e057836 */ /* 0x004fe20000000000 */
[----:B------:R-:W-:Y:S01]  /*ecf0*/  LOP3.LUT R2, R13, R22, RZ, 0xc0, !PT ;  /* 0x000000160d027212 */ /* 0x000fe200078ec0ff */
[----:B------:R-:W-:Y:S02]  /*ed00*/  IMAD.MOV R10, RZ, RZ, -R10 ;  /* 0x000000ffff0a7224 */ /* 0x000fe400078e0a0a */
[----:B------:R-:W-:Y:S02]  /*ed10*/  IMAD.MOV R4, RZ, RZ, -R3 ;  /* 0x000000ffff047224 */ /* 0x000fe400078e0a03 */
[----:B------:R-:W-:Y:S01]  /*ed20*/  IMAD R2, R12, R3, R2 ;  /* 0x000000030c027224 */ /* 0x000fe200078e0202 */
[----:B------:R-:W-:Y:S01]  /*ed30*/  LOP3.LUT R3, R8, R5, RZ, 0xc0, !PT ;  /* 0x0000000508037212 */ /* 0x000fe200078ec0ff */
[----:B------:R-:W-:Y:S02]  /*ed40*/  @P3 IMAD R19, R17, R10, R0 ;  /* 0x0000000a11133224 */ /* 0x000fe400078e0200 */
[----:B0-----:R-:W-:-:S02]  /*ed50*/  IMAD R0, R4, R18, R15 ;  /* 0x0000001204007224 */ /* 0x001fc400078e020f */
[----:B------:R-:W-:Y:S02]  /*ed60*/  IMAD R5, R2, R23, R19 ;  /* 0x0000001702057224 */ /* 0x000fe400078e0213 */
[----:B------:R-:W-:Y:S02]  /*ed70*/  IMAD R0, R0, R14, R3 ;  /* 0x0000000e00007224 */ /* 0x000fe400078e0203 */
[----:B------:R-:W-:-:S03]  /*ed80*/  IMAD.MOV.U32 R4, RZ, RZ, 0x1 ;  /* 0x00000001ff047424 */ /* 0x000fc600078e00ff */
[----:B------:R-:W-:Y:S02]  /*ed90*/  SEL R6, R0, R5, !P3 ;  /* 0x0000000500067207 */ /* 0x000fe40005800000 */
[----:B------:R-:W-:-:S07]  /*eda0*/  SEL R5, R5, R0, !P3 ;  /* 0x0000000005057207 */ /* 0x000fce0005800000 */
.L_x_294:
[----:B------:R-:W-:-:S08]  /*edb0*/  NOP ;  /* 0x0000000000007918 */ /* 0x000fd00000000000 */
[----:B------:R-:W0:-:S00]  /*edc0*/  USETMAXREG.DEALLOC.CTAPOOL 0x28 ;  /* 0x00000028000079c8 */ /* 0x000e0000080e0500 */
[----:B------:R-:W-:-:S13]  /*edd0*/  ISETP.NE.AND P0, PT, RZ, UR8, PT ;  /* 0x00000008ff007c0c */ /* 0x000fda000bf05270 */
[----:B------:R-:W-:Y:S05]  /*ede0*/  @P0 EXIT ;  /* 0x000000000000094d */ /* 0x000fea0003800000 */
[----:B0-----:R-:W-:Y:S01]  /*edf0*/  LOP3.LUT P0, RZ, R4, 0xff, RZ, 0xc0, !PT ;  /* 0x000000ff04ff7812 */ /* 0x001fe2000780c0ff */
[----:B------:R-:W-:Y:S02]  /*ee00*/  IMAD.MOV.U32 R0, RZ, RZ, 0x1 ;  /* 0x00000001ff007424 */ /* 0x000fe400078e00ff */
[----:B------:R-:W-:-:S10]  /*ee10*/  IMAD.MOV.U32 R8, RZ, RZ, RZ ;  /* 0x000000ffff087224 */ /* 0x000fd400078e00ff */
[----:B------:R-:W-:Y:S05]  /*ee20*/  @!P0 BRA `(.L_x_297) ;  /* 0x0000000c00548947 */ /* 0x000fea0003800000 */
[----:B------:R-:W0:Y:S01]  /*ee30*/  S2R R2, SR_TID.X ;  /* 0x0000000000027919 */ /* 0x000e220000002100 */
[----:B------:R-:W-:Y:S01]  /*ee40*/  ULDC UR4, c[0x0][0x28c] ;  /* 0x0000a30000047ab9 */ /* 0x000fe20000000800 */
[----:B------:R-:W-:Y:S01]  /*ee50*/  ULDC UR6, c[0x0][0x658] ;  /* 0x0001960000067ab9 */ /* 0x000fe20000000800 */
[----:B------:R-:W-:Y:S01]  /*ee60*/  UIADD3 UR10, UR4, 0x1f, URZ ;  /* 0x0000001f040a7890 */ /* 0x000fe2000fffe03f */
[----:B------:R-:W-:Y:S01]  /*ee70*/  BSSY B0, `(.L_x_297) ;  /* 0x00000d0000007945 */ /* 0x000fe20003800000 */
[----:B------:R-:W-:Y:S01]  /*ee80*/  UMOV UR7, 0xffffffff ;  /* 0xffffffff00077882 */ /* 0x000fe20000000000 */
[----:B------:R-:W-:Y:S01]  /*ee90*/  ULDC UR5, c[0x0][0x600] ;  /* 0x0001800000057ab9 */ /* 0x000fe20000000800 */
[----:B------:R-:W-:Y:S01]  /*eea0*/  UMOV UR9, 0x1 ;  /* 0x0000000100097882 */ /* 0x000fe20000000000 */
[----:B------:R-:W-:Y:S01]  /*eeb0*/  USHF.L.U32 UR7, UR7, UR6, URZ ;  /* 0x0000000607077299 */ /* 0x000fe2000800063f */
[----:B------:R-:W-:Y:S01]  /*eec0*/  IMAD.MOV.U32 R9, RZ, RZ, 0x1 ;  /* 0x00000001ff097424 */ /* 0x000fe200078e00ff */
[----:B------:R-:W-:Y:S01]  /*eed0*/  UIADD3 UR4, UR5, -0x1, URZ ;  /* 0xffffffff05047890 */ /* 0x000fe2000fffe03f */
[----:B------:R-:W-:Y:S01]  /*eee0*/  IMAD.MOV.U32 R0, RZ, RZ, 0x1 ;  /* 0x00000001ff007424 */ /* 0x000fe200078e00ff */
[----:B------:R-:W-:Y:S01]  /*eef0*/  USHF.R.S32.HI UR11, URZ, 0x1f, UR10 ;  /* 0x0000001f3f0b7899 */ /* 0x000fe2000801140a */
[----:B------:R-:W-:Y:S01]  /*ef00*/  IMAD.MOV.U32 R8, RZ, RZ, RZ ;  /* 0x000000ffff087224 */ /* 0x000fe200078e00ff */
[----:B------:R-:W-:Y:S01]  /*ef10*/  ULDC UR8, c[0x0][0xc] ;  /* 0x0000030000087ab9 */ /* 0x000fe20000000800 */
[----:B------:R-:W-:-:S02]  /*ef20*/  USHF.L.U32 UR5, UR9, UR6, URZ ;  /* 0x0000000609057299 */ /* 0x000fc4000800063f */
[----:B------:R-:W-:Y:S01]  /*ef30*/  ULEA.HI UR11, UR11, UR10, URZ, 0x5 ;  /* 0x0000000a0b0b7291 */ /* 0x000fe2000f8f283f */
[----:B------:R-:W-:Y:S01]  /*ef40*/  ULDC UR9, c[0x0][0x10] ;  /* 0x0000040000097ab9 */ /* 0x000fe20000000800 */
[----:B------:R-:W-:Y:S02]  /*ef50*/  ULOP3.LUT UR6, URZ, UR7, URZ, 0x33, !UPT ;  /* 0x000000073f067292 */ /* 0x000fe4000f8e333f */
[----:B------:R-:W-:Y:S01]  /*ef60*/  UIMAD.WIDE.U32 UR8, UR8, UR9, URZ ;  /* 0x00000009080872a5 */ /* 0x000fe2000f8e003f */
[----:B------:R-:W-:Y:S01]  /*ef70*/  ULDC UR7, c[0x0][0x14] ;  /* 0x0000050000077ab9 */ /* 0x000fe20000000800 */
[----:B------:R-:W-:Y:S02]  /*ef80*/  USHF.R.S32.HI UR20, URZ, 0x5, UR11 ;  /* 0x000000053f147899 */ /* 0x000fe4000801140b */
[----:B------:R-:W-:Y:S02]  /*ef90*/  UIMAD.WIDE.U32 UR22, UR8, UR7, URZ ;  /* 0x00000007081672a5 */ /* 0x000fe4000f8e003f */
[----:B------:R-:W-:-:S02]  /*efa0*/  UIMAD UR18, UR9, UR7, URZ ;  /* 0x00000007091272a4 */ /* 0x000fc4000f8e023f */
[----:B------:R-:W-:Y:S01]  /*efb0*/  ULOP3.LUT UR26, UR13, 0x2, URZ, 0xfc, !UPT ;  /* 0x000000020d1a7892 */ /* 0x000fe2000f8efc3f */
[C---:B0-----:R-:W-:Y:S01]  /*efc0*/  LOP3.LUT P4, RZ, R2.reuse, 0x7f, RZ, 0xc0, !PT ;  /* 0x0000007f02ff7812 */ /* 0x041fe2000788c0ff */
[----:B------:R-:W-:Y:S01]  /*efd0*/  UIADD3 UR18, UR23, UR18, URZ ;  /* 0x0000001217127290 */ /* 0x000fe2000fffe03f */
[----:B------:R-:W-:Y:S01]  /*efe0*/  LOP3.LUT P0, RZ, R2, 0x1f, RZ, 0xc0, !PT ;  /* 0x0000001f02ff7812 */ /* 0x000fe2000780c0ff */
[----:B------:R-:W-:Y:S01]  /*eff0*/  UIADD3 UR27, UR20, 0x1, URZ ;  /* 0x00000001141b7890 */ /* 0x000fe2000fffe03f */
[----:B------:R-:W-:Y:S02]  /*f000*/  ULDC.64 UR24, c[0x0][0x198] ;  /* 0x0000660000187ab9 */ /* 0x000fe40000000a00 */
[----:B------:R-:W-:-:S13]  /*f010*/  PLOP3.LUT P0, PT, P0, P4, PT, 0x8a, 0x0 ;  /* 0x000000000000781c */ /* 0x000fda0000709172 */
.L_x_309:
[----:B------:R-:W-:-:S03]  /*f020*/  UMOV UR7, 0xffffffff ;  /* 0xffffffff00077882 */ /* 0x000fc60000000000 */
[----:B------:R-:W-:Y:S05]  /*f030*/  BRA.DIV UR7, `(.L_x_298) ;  /* 0x0000000e07847947 */ /* 0x000fea000b800000 */
[----:B------:R-:W-:-:S13]  /*f040*/  ELECT P1, URZ, PT ;  /* 0x00000000003f782f */ /* 0x000fda0003820000 */
.L_x_318:
[----:B------:R-:W0:Y:S01]  /*f050*/  LDC R2, c[0x0][0x28c] ;  /* 0x0000a300ff027b82 */ /* 0x000e220000000800 */
[----:B------:R-:W-:Y:S01]  /*f060*/  BSSY B1, `(.L_x_299) ;  /* 0x0000038000017945 */ /* 0x000fe20003800000 */
[----:B0-----:R-:W-:-:S13]  /*f070*/  ISETP.LT.OR P1, PT, R2, 0x1, !P1 ;  /* 0x000000010200780c */ /* 0x001fda0004f21670 */
[----:B------:R-:W-:Y:S05]  /*f080*/  @P1 BRA `(.L_x_300) ;  /* 0x0000000000d41947 */ /* 0x000fea0003800000 */
[----:B------:R-:W-:Y:S02]  /*f090*/  IMAD.SHL.U32 R6, R6, 0x100, RZ ;  /* 0x0000010006067824 */ /* 0x000fe400078e00ff */
[----:B------:R-:W-:Y:S02]  /*f0a0*/  IMAD.SHL.U32 R7, R5, 0x80, RZ ;  /* 0x0000008005077824 */ /* 0x000fe400078e00ff */
[----:B------:R-:W-:Y:S02]  /*f0b0*/  IMAD.MOV.U32 R12, RZ, RZ, RZ ;  /* 0x000000ffff0c7224 */ /* 0x000fe400078e00ff */
[----:B------:R-:W-:Y:S02]  /*f0c0*/  IMAD.U32 R14, RZ, RZ, UR27 ;  /* 0x0000001bff0e7e24 */ /* 0x000fe4000f8e00ff */
[----:B------:R-:W-:Y:S02]  /*f0d0*/  IMAD.MOV.U32 R2, RZ, RZ, R0 ;  /* 0x000000ffff027224 */ /* 0x000fe400078e0000 */
[----:B------:R-:W-:-:S07]  /*f0e0*/  IMAD.MOV.U32 R3, RZ, RZ, R8 ;  /* 0x000000ffff037224 */ /* 0x000fce00078e0008 */
.L_x_304:
[----:B------:R-:W0:Y:S01]  /*f0f0*/  S2R R5, SR_CgaCtaId ;  /* 0x0000000000057919 */ /* 0x000e220000008800 */
[----:B------:R-:W-:-:S04]  /*f100*/  MOV R4, 0x400 ;  /* 0x0000040000047802 */ /* 0x000fc80000000f00 */
[----:B0-----:R-:W-:Y:S02]  /*f110*/  LEA R10, R5, R4, 0x18 ;  /* 0x00000004050a7211 */ /* 0x001fe400078ec0ff */
[----:B------:R-:W-:Y:S01]  /*f120*/  SHF.L.U32 R4, R2, 0x1f, RZ ;  /* 0x0000001f02047819 */ /* 0x000fe200000006ff */
[----:B------:R-:W0:Y:S02]  /*f130*/  @!P4 LDC R5, c[0x0][0x500] ;  /* 0x00014000ff05cb82 */ /* 0x000e240000000800 */
[----:B------:R-:W-:-:S04]  /*f140*/  IMAD R13, R3, 0x8, R10 ;  /* 0x00000008030d7824 */ /* 0x000fc800078e020a */
[----:B------:R-:W1:Y:S02]  /*f150*/  SYNCS.PHASECHK.TRANS64.TRYWAIT P1, [R13+URZ+0x10], R4 ;  /* 0x000010040d0075a7 */ /* 0x000e64000802017f */
[----:B-1----:R-:W-:Y:S05]  /*f160*/  @!P1 BRA `(.L_x_301) ;  /* 0x0000000c00589947 */ /* 0x002fea0003800000 */
.L_x_319:
[----:B------:R-:W-:Y:S01]  /*f170*/  UPRMT UR7, UR26, 0x9910, URZ ;  /* 0x000099101a077896 */ /* 0x000fe2000800003f */
[----:B0-----:R0:W-:Y:S03]  /*f180*/  @!P4 SYNCS.ARRIVE.TRANS64 RZ, [R13+URZ], R5 ;  /* 0x000000050dffc9a7 */ /* 0x0011e6000800003f */
[----:B------:R-:W-:-:S06]  /*f190*/  UISETP.NE.AND UP0, UPT, UR7, 0x2, UPT ;  /* 0x000000020700788c */ /* 0x000fcc000bf05270 */
[----:B------:R-:W-:-:S13]  /*f1a0*/  PLOP3.LUT P1, PT, PT, PT, UP0, 0x80, 0x0 ;  /* 0x000000000000781c */ /* 0x000fda0003f2f008 */
[----:B0-----:R-:W-:Y:S05]  /*f1b0*/  @P1 BRA `(.L_x_302) ;  /* 0x0000000000041947 */ /* 0x001fea0003800000 */
[----:B------:R-:W-:Y:S01]  /*f1c0*/  BPT.TRAP 0x1 ;  /* 0x000000040000795c */ /* 0x000fe20000300000 */
.L_x_302:
[----:B------:R-:W-:Y:S05]  /*f1d0*/  @P0 BRA `(.L_x_303) ;  /* 0x0000000000040947 */ /* 0x000fea0003800000 */
[----:B------:R-:W-:Y:S01]  /*f1e0*/  BPT.TRAP 0x1 ;  /* 0x000000040000795c */ /* 0x000fe20000300000 */
.L_x_303:
[--C-:B-1----:R-:W-:Y:S01]  /*f1f0*/  IMAD R4, R3, 0x1000, R10.reuse ;  /* 0x0000100003047824 */ /* 0x102fe200078e020a */
[----:B------:R-:W-:Y:S01]  /*f200*/  R2UR UR9, R13 ;  /* 0x000000000d0972ca */ /* 0x000fe200000e0000 */
[----:B------:R-:W-:Y:S01]  /*f210*/  IMAD R10, R3, 0x2000, R10 ;  /* 0x00002000030a7824 */ /* 0x000fe200078e020a */
[----:B------:R-:W-:Y:S01]  /*f220*/  UIADD3 UR14, UP0, UR24, 0xf0, URZ ;  /* 0x000000f0180e7890 */ /* 0x000fe2000ff1e03f */
[----:B------:R-:W-:Y:S01]  /*f230*/  VIADD R14, R14, 0xffffffff ;  /* 0xffffffff0e0e7836 */ /* 0x000fe20000000000 */
[----:B------:R-:W-:Y:S01]  /*f240*/  R2UR UR7, R4 ;  /* 0x00000000040772ca */ /* 0x000fe200000e0000 */
[----:B------:R-:W-:Y:S01]  /*f250*/  UIADD3 UR28, UP1, UR24, 0x1f0, URZ ;  /* 0x000001f0181c7890 */ /* 0x000fe2000ff3e03f */
[----:B------:R-:W-:Y:S01]  /*f260*/  R2UR UR8, R10 ;  /* 0x000000000a0872ca */ /* 0x000fe200000e0000 */
[----:B------:R-:W-:Y:S01]  /*f270*/  UIADD3.X UR15, URZ, UR25, URZ, UP0, !UPT ;  /* 0x000000193f0f7290 */ /* 0x000fe200087fe43f */
[----:B------:R-:W-:Y:S01]  /*f280*/  R2UR UR11, R7 ;  /* 0x00000000070b72ca */ /* 0x000fe200000e0000 */
[----:B------:R-:W-:Y:S01]  /*f290*/  VIADD R3, R3, 0x1 ;  /* 0x0000000103037836 */ /* 0x000fe20000000000 */
[----:B------:R-:W-:Y:S01]  /*f2a0*/  R2UR UR10, R12 ;  /* 0x000000000c0a72ca */ /* 0x000fe200000e0000 */
[----:B------:R-:W-:Y:S01]  /*f2b0*/  UIADD3.X UR29, URZ, UR25, URZ, UP1, !UPT ;  /* 0x000000193f1d7290 */ /* 0x000fe20008ffe43f */
[----:B------:R-:W-:Y:S01]  /*f2c0*/  R2UR UR12, R11 ;  /* 0x000000000b0c72ca */ /* 0x000fe200000e0000 */
[----:B------:R-:W-:Y:S01]  /*f2d0*/  UMOV UR16, 0x0 ;  /* 0x0000000000107882 */ /* 0x000fe20000000000 */
[----:B------:R-:W-:Y:S01]  /*f2e0*/  R2UR UR21, R6 ;  /* 0x00000000061572ca */ /* 0x000fe200000e0000 */
[----:B------:R-:W-:Y:S01]  /*f2f0*/  UMOV UR17, 0x10000000 ;  /* 0x1000000000117882 */ /* 0x000fe20000000000 */
[----:B------:R-:W-:Y:S01]  /*f300*/  ISETP.GT.AND P2, PT, R14, 0x1, PT ;  /* 0x000000010e00780c */ /* 0x000fe20003f44270 */
[----:B------:R-:W-:Y:S01]  /*f310*/  UIADD3 UR7, UR7, 0x100, URZ ;  /* 0x0000010007077890 */ /* 0x000fe2000fffe03f */
[----:B------:R-:W-:Y:S01]  /*f320*/  ISETP.NE.AND P1, PT, R3, 0x2, PT ;  /* 0x000000020300780c */ /* 0x000fe20003f25270 */
[----:B------:R-:W-:Y:S01]  /*f330*/  UIADD3 UR19, UR8, 0x2100, URZ ;  /* 0x0000210008137890 */ /* 0x000fe2000fffe03f */
[----:B------:R-:W-:-:S02]  /*f340*/  VIADD R12, R12, 0x20 ;  /* 0x000000200c0c7836 */ /* 0x000fc40000000000 */
[----:B------:R-:W-:Y:S02]  /*f350*/  SEL R5, RZ, 0x1, P1 ;  /* 0x00000001ff057807 */ /* 0x000fe40000800000 */
[----:B------:R-:W-:Y:S01]  /*f360*/  UMOV UR8, UR7 ;  /* 0x0000000700087c82 */ /* 0x000fe20008000000 */
[----:B------:R-:W-:Y:S01]  /*f370*/  SEL R3, R3, RZ, P1 ;  /* 0x000000ff03037207 */ /* 0x000fe20000800000 */
[----:B------:R0:W-:Y:S01]  /*f380*/  UTMALDG.3D [UR8], [UR14], desc[UR16] ;  /* 0x000010080e0075b4 */ /* 0x0001e20008011000 */
[----:B------:R-:W-:Y:S01]  /*f390*/  LOP3.LUT R2, R2, R5, RZ, 0x3c, !PT ;  /* 0x0000000502027212 */ /* 0x000fe200078e3cff */
[----:B0-----:R-:W-:Y:S01]  /*f3a0*/  UMOV UR8, UR19 ;  /* 0x0000001300087c82 */ /* 0x001fe20008000000 */
[----:B------:R-:W-:Y:S02]  /*f3b0*/  UMOV UR11, UR21 ;  /* 0x00000015000b7c82 */ /* 0x000fe40008000000 */
[----:B------:R0:W-:Y:S02]  /*f3c0*/  UTMALDG.3D [UR8], [UR28], desc[UR16] ;  /* 0x000010081c0075b4 */ /* 0x0001e40008011000 */
[----:B0-----:R-:W-:Y:S05]  /*f3d0*/  @P2 BRA `(.L_x_304) ;  /* 0xfffffffc00442947 */ /* 0x001fea000383ffff */
.L_x_300:
[----:B------:R-:W-:Y:S05]  /*f3e0*/  BSYNC B1 ;  /* 0x0000000000017941 */ /* 0x000fea0003800000 */
.L_x_299:
[----:B------:R-:W2:Y:S01]  /*f3f0*/  LDL.LU R15, [R1+0x78] ;  /* 0x00007800010f7983 */ /* 0x000ea20000300800 */
[----:B------:R-:W-:Y:S01]  /*f400*/  LOP3.LUT P5, RZ, R9, 0xff, RZ, 0xc0, !PT ;  /* 0x000000ff09ff7812 */ /* 0x000fe200078ac0ff */
[----:B------:R-:W-:Y:S01]  /*f410*/  VIADD R8, R8, UR20 ;  /* 0x0000001408087c36 */ /* 0x000fe20008000000 */
[----:B------:R-:W-:Y:S01]  /*f420*/  ULDC.64 UR8, c[0x0][0x650] ;  /* 0x0001940000087ab9 */ /* 0x000fe20000000a00 */
[----:B------:R-:W3:Y:S01]  /*f430*/  LDL.LU R13, [R1+0x7c] ;  /* 0x00007c00010d7983 */ /* 0x000ee20000300800 */
[----:B------:R-:W-:Y:S01]  /*f440*/  IMAD.U32 R5, RZ, RZ, UR20 ;  /* 0x00000014ff057e24 */ /* 0x000fe2000f8e00ff */
[----:B------:R-:W-:Y:S01]  /*f450*/  BSSY B1, `(.L_x_305) ;  /* 0x000006f000017945 */ /* 0x000fe20003800000 */
[----:B------:R-:W-:Y:S01]  /*f460*/  ISETP.GT.U32.AND P1, PT, R8, 0x1, PT ;  /* 0x000000010800780c */ /* 0x000fe20003f24070 */
[----:B------:R-:W-:Y:S01]  /*f470*/  IMAD.MOV.U32 R6, RZ, RZ, -0x1 ;  /* 0xffffffffff067424 */ /* 0x000fe200078e00ff */
[----:B------:R-:W-:Y:S01]  /*f480*/  SHF.R.U32.HI R2, RZ, 0x1, R8 ;  /* 0x00000001ff027819 */ /* 0x000fe20000011608 */
[----:B------:R-:W-:Y:S01]  /*f490*/  IMAD.MOV.U32 R11, RZ, RZ, -0x1 ;  /* 0xffffffffff0b7424 */ /* 0x000fe200078e00ff */
[----:B------:R-:W-:Y:S01]  /*f4a0*/  ISETP.LT.U32.AND P1, PT, R5, 0x2, P1 ;  /* 0x000000020500780c */ /* 0x000fe20000f21070 */
[----:B------:R-:W-:Y:S01]  /*f4b0*/  IMAD.MOV.U32 R5, RZ, RZ, -0x1 ;  /* 0xffffffffff057424 */ /* 0x000fe200078e00ff */
[----:B------:R-:W-:Y:S01]  /*f4c0*/  LOP3.LUT R2, R2, 0x1, RZ, 0xc0, !PT ;  /* 0x0000000102027812 */ /* 0x000fe200078ec0ff */
[----:B------:R-:W0:Y:S01]  /*f4d0*/  @P5 S2R R4, SR_CgaCtaId ;  /* 0x0000000000045919 */ /* 0x000e220000008800 */
[----:B------:R-:W-:-:S02]  /*f4e0*/  @P5 MOV R3, 0x400 ;  /* 0x0000040000035802 */ /* 0x000fc40000000f00 */
[----:B------:R-:W-:Y:S01]  /*f4f0*/  ISETP.NE.U32.AND P2, PT, R2, 0x1, PT ;  /* 0x000000010200780c */ /* 0x000fe20003f45070 */
[----:B------:R-:W-:Y:S01]  /*f500*/  IMAD.U32 R2, RZ, RZ, UR20 ;  /* 0x00000014ff027e24 */ /* 0x000fe2000f8e00ff */
[----:B------:R-:W-:Y:S02]  /*f510*/  LOP3.LUT R8, R8, 0x1, RZ, 0xc0, !PT ;  /* 0x0000000108087812 */ /* 0x000fe400078ec0ff */
[----:B------:R-:W-:Y:S02]  /*f520*/  PRMT R9, RZ, 0x7610, R9 ;  /* 0x00007610ff097816 */ /* 0x000fe40000000009 */
[----:B------:R-:W-:-:S04]  /*f530*/  ISETP.GT.U32.AND P2, PT, R2, 0x1, !P2 ;  /* 0x000000010200780c */ /* 0x000fc80005744070 */
[----:B------:R-:W-:Y:S02]  /*f540*/  SEL R2, RZ, 0x1, !P2 ;  /* 0x00000001ff027807 */ /* 0x000fe40005000000 */
[----:B0-----:R-:W-:-:S04]  /*f550*/  @P5 LEA R3, R4, R3, 0x18 ;  /* 0x0000000304035211 */ /* 0x001fc800078ec0ff */
[----:B------:R0:W-:Y:S02]  /*f560*/  @P5 SYNCS.ARRIVE.TRANS64.A1T0 RZ, [R3+URZ+0x38], RZ ;  /* 0x000038ff03ff59a7 */ /* 0x0001e4000810003f */
[----:B0-----:R-:W-:-:S04]  /*f570*/  SEL R3, RZ, 0x1, !P1 ;  /* 0x00000001ff037807 */ /* 0x001fc80004800000 */
[----:B------:R-:W-:Y:S02]  /*f580*/  LOP3.LUT R0, R2, R0, R3, 0x96, !PT ;  /* 0x0000000002007212 */ /* 0x000fe400078e9603 */
[----:B------:R-:W-:Y:S02]  /*f590*/  PRMT R2, RZ, 0x7610, R2 ;  /* 0x00007610ff027816 */ /* 0x000fe40000000002 */
[----:B---3--:R-:W-:-:S04]  /*f5a0*/  IADD3 R13, P5, R13, UR22, RZ ;  /* 0x000000160d0d7c10 */ /* 0x008fc8000ffbe0ff */
[----:B--2---:R-:W-:Y:S01]  /*f5b0*/  IADD3.X R15, R15, UR18, RZ, P5, !PT ;  /* 0x000000120f0f7c10 */ /* 0x004fe2000affe4ff */
[----:B------:R0:W-:Y:S01]  /*f5c0*/  STL [R1+0x7c], R13 ;  /* 0x00007c0d01007387 */ /* 0x0001e20000100800 */
[----:B------:R-:W-:-:S03]  /*f5d0*/  ISETP.GE.U32.AND P5, PT, R13, UR8, PT ;  /* 0x000000080d007c0c */ /* 0x000fc6000bfa6070 */
[----:B------:R0:W-:Y:S01]  /*f5e0*/  STL [R1+0x78], R15 ;  /* 0x0000780f01007387 */ /* 0x0001e20000100800 */
[----:B------:R-:W-:-:S13]  /*f5f0*/  ISETP.GE.U32.AND.EX P1, PT, R15, UR9, PT, P5 ;  /* 0x000000090f007c0c */ /* 0x000fda000bf26150 */
[----:B0-----:R-:W-:Y:S05]  /*f600*/  @P1 BRA `(.L_x_306) ;  /* 0x00000004004c1947 */ /* 0x001fea0003800000 */
[----:B------:R-:W-:Y:S01]  /*f610*/  ULDC.64 UR8, c[0x0][0x628] ;  /* 0x00018a0000087ab9 */ /* 0x000fe20000000a00 */
[----:B------:R-:W0:Y:S01]  /*f620*/  S2R R12, SR_CTAID.X ;  /* 0x00000000000c7919 */ /* 0x000e220000002500 */
[----:B------:R-:W-:Y:S01]  /*f630*/  ISETP.NE.U32.AND P1, PT, RZ, UR8, PT ;  /* 0x00000008ff007c0c */ /* 0x000fe2000bf25070 */
[----:B------:R-:W-:Y:S01]  /*f640*/  ULDC UR10, c[0x0][0x630] ;  /* 0x00018c00000a7ab9 */ /* 0x000fe20000000800 */
[----:B------:R-:W-:Y:S01]  /*f650*/  IMAD.MOV.U32 R2, RZ, RZ, R13 ;  /* 0x000000ffff027224 */ /* 0x000fe200078e000d */
[----:B------:R-:W1:Y:S01]  /*f660*/  S2R R10, SR_CTAID.Y ;  /* 0x00000000000a7919 */ /* 0x000e620000002600 */
[----:B------:R-:W-:Y:S01]  /*f670*/  ISETP.NE.AND.EX P1, PT, RZ, UR9, PT, P1 ;  /* 0x00000009ff007c0c */ /* 0x000fe2000bf25310 */
[----:B------:R-:W-:-:S12]  /*f680*/  IMAD.MOV.U32 R3, RZ, RZ, R15 ;  /* 0x000000ffff037224 */ /* 0x000fd800078e000f */
[----:B------:R-:W-:Y:S05]  /*f690*/  @!P1 BRA `(.L_x_307) ;  /* 0x0000000000289947 */ /* 0x000fea0003800000 */
[----:B------:R-:W-:Y:S02]  /*f6a0*/  ULDC UR7, c[0x0][0x634] ;  /* 0x00018d0000077ab9 */ /* 0x000fe40000000800 */
[----:B------:R-:W-:-:S05]  /*f6b0*/  IADD3 R7, P1, R13, UR7, RZ ;  /* 0x000000070d077c10 */ /* 0x000fca000ff3e0ff */
[----:B------:R-:W-:-:S04]  /*f6c0*/  IMAD.X R11, RZ, RZ, R15, P1 ;  /* 0x000000ffff0b7224 */ /* 0x000fc800008e060f */
[----:B------:R-:W-:-:S04]  /*f6d0*/  IMAD.WIDE.U32 R4, R11, UR8, RZ ;  /* 0x000000080b047c25 */ /* 0x000fc8000f8e00ff */
[----:B------:R-:W-:-:S04]  /*f6e0*/  IMAD.WIDE.U32 R4, P1, R7, UR9, R4 ;  /* 0x0000000907047c25 */ /* 0x000fc8000f820004 */
[----:B------:R-:W-:-:S04]  /*f6f0*/  IMAD.WIDE.U32 R6, R7, UR8, RZ ;  /* 0x0000000807067c25 */ /* 0x000fc8000f8e00ff */
[----:B------:R-:W-:Y:S01]  /*f700*/  IMAD.X R3, RZ, RZ, RZ, P1 ;  /* 0x000000ffff037224 */ /* 0x000fe200008e06ff */
[----:B------:R-:W-:Y:S01]  /*f710*/  IADD3 RZ, P1, R7, R4, RZ ;  /* 0x0000000407ff7210 */ /* 0x000fe20007f3e0ff */
[----:B------:R-:W-:-:S04]  /*f720*/  IMAD.MOV.U32 R2, RZ, RZ, R5 ;  /* 0x000000ffff027224 */ /* 0x000fc800078e0005 */
[----:B------:R-:W-:-:S08]  /*f730*/  IMAD.WIDE.U32.X R2, R11, UR9, R2, P1 ;  /* 0x000000090b027c25 */ /* 0x000fd000088e0402 */
.L_x_307:
[--C-:B------:R-:W-:Y:S01]  /*f740*/  SHF.R.U64 R11, R2, UR10, R3.reuse ;  /* 0x0000000a020b7c19 */ /* 0x100fe20008001203 */
[----:B------:R-:W-:Y:S01]  /*f750*/  ULDC.64 UR8, c[0x0][0x620] ;  /* 0x0001880000087ab9 */ /* 0x000fe20000000a00 */
[----:B------:R-:W-:Y:S01]  /*f760*/  SHF.R.U32.HI R2, RZ, UR10, R3 ;  /* 0x0000000aff027c19 */ /* 0x000fe20008011603 */
[----:B------:R-:W-:Y:S01]  /*f770*/  IMAD.MOV.U32 R3, RZ, RZ, R15 ;  /* 0x000000ffff037224 */ /* 0x000fe200078e000f */
[----:B------:R-:W-:Y:S01]  /*f780*/  IADD3 R5, P1, RZ, -R11, RZ ;  /* 0x8000000bff057210 */ /* 0x000fe20007f3e0ff */
[----:B------:R-:W-:Y:S01]  /*f790*/  ULDC UR7, c[0x0][0x150] ;  /* 0x0000540000077ab9 */ /* 0x000fe20000000800 */
[----:B0-----:R-:W-:Y:S01]  /*f7a0*/  I2FP.F32.U32 R6, R12 ;  /* 0x0000000c00067245 */ /* 0x001fe20000201000 */
[----:B------:R-:W0:Y:S01]  /*f7b0*/  LDC R7, c[0x0][0x144] ;  /* 0x00005100ff077b82 */ /* 0x000e220000000800 */
[----:B------:R-:W-:Y:S01]  /*f7c0*/  ULDC.64 UR10, c[0x0][0x640] ;  /* 0x00019000000a7ab9 */ /* 0x000fe20000000a00 */
[----:B------:R-:W-:Y:S01]  /*f7d0*/  IMAD.X R2, RZ, RZ, ~R2, P1 ;  /* 0x000000ffff027224 */ /* 0x000fe200008e0e02 */
[----:B------:R-:W-:Y:S01]  /*f7e0*/  ISETP.NE.U32.AND P1, PT, RZ, UR10, PT ;  /* 0x0000000aff007c0c */ /* 0x000fe2000bf25070 */
[----:B------:R-:W-:Y:S01]  /*f7f0*/  FMUL R6, R6, UR7 ;  /* 0x0000000706067c20 */ /* 0x000fe20008400000 */
[----:B------:R-:W-:Y:S01]  /*f800*/  ULDC UR7, c[0x0][0x618] ;  /* 0x0001860000077ab9 */ /* 0x000fe20000000800 */
[----:B------:R-:W-:Y:S01]  /*f810*/  IMAD R4, R2, UR8, RZ ;  /* 0x0000000802047c24 */ /* 0x000fe2000f8e02ff */
[----:B------:R-:W-:Y:S01]  /*f820*/  ISETP.NE.AND.EX P1, PT, RZ, UR11, PT, P1 ;  /* 0x0000000bff007c0c */ /* 0x000fe2000bf25310 */
[----:B------:R-:W-:Y:S01]  /*f830*/  IMAD.MOV.U32 R2, RZ, RZ, R13 ;  /* 0x000000ffff027224 */ /* 0x000fe200078e000d */
[----:B------:R-:W2:Y:S01]  /*f840*/  LDC R15, c[0x0][0x148] ;  /* 0x00005200ff0f7b82 */ /* 0x000ea20000000800 */
[----:B------:R-:W3:Y:S02]  /*f850*/  F2I.U32.TRUNC.NTZ R6, R6 ;  /* 0x0000000600067305 */ /* 0x000ee4000020f000 */
[----:B------:R-:W-:Y:S01]  /*f860*/  IMAD.WIDE.U32 R2, R5, UR8, R2 ;  /* 0x0000000805027c25 */ /* 0x000fe2000f8e0002 */
[----:B------:R-:W-:-:S03]  /*f870*/  ULDC UR8, c[0x0][0x154] ;  /* 0x0000550000087ab9 */ /* 0x000fc60000000800 */
[----:B------:R-:W-:Y:S01]  /*f880*/  IMAD R5, R5, UR9, R4 ;  /* 0x0000000905057c24 */ /* 0x000fe2000f8e0204 */
[----:B------:R-:W-:-:S03]  /*f890*/  ULDC UR9, c[0x0][0x608] ;  /* 0x0001820000097ab9 */ /* 0x000fc60000000800 */
[----:B------:R-:W-:-:S05]  /*f8a0*/  IMAD.IADD R3, R3, 0x1, R5 ;  /* 0x0000000103037824 */ /* 0x000fca00078e0205 */
[----:B------:R-:W-:Y:S01]  /*f8b0*/  SHF.R.U64 R13, R2, UR7, R3 ;  /* 0x00000007020d7c19 */ /* 0x000fe20008001203 */
[----:B---3--:R-:W-:Y:S01]  /*f8c0*/  IMAD.MOV R6, RZ, RZ, -R6 ;  /* 0x000000ffff067224 */ /* 0x008fe200078e0a06 */
[----:B-1----:R-:W-:-:S03]  /*f8d0*/  I2FP.F32.U32 R2, R10 ;  /* 0x0000000a00027245 */ /* 0x002fc60000201000 */
[----:B0-----:R-:W-:Y:S02]  /*f8e0*/  IMAD R19, R7, R6, R12 ;  /* 0x0000000607137224 */ /* 0x001fe400078e020c */
[----:B------:R-:W-:Y:S01]  /*f8f0*/  FMUL R4, R2, UR8 ;  /* 0x0000000802047c20 */ /* 0x000fe20008400000 */
[----:B------:R-:W-:Y:S01]  /*f900*/  SHF.R.U32.HI R2, RZ, UR7, R3 ;  /* 0x00000007ff027c19 */ /* 0x000fe20008011603 */
[----:B------:R-:W-:Y:S02]  /*f910*/  ULDC UR7, c[0x0][0x658] ;  /* 0x0001960000077ab9 */ /* 0x000fe40000000800 */
[----:B------:R0:W1:Y:S01]  /*f920*/  F2I.U32.TRUNC.NTZ R18, R4 ;  /* 0x0000000400127305 */ /* 0x000062000020f000 */
[--C-:B------:R-:W-:Y:S02]  /*f930*/  SHF.R.U64 R16, R13, UR9, R2.reuse ;  /* 0x000000090d107c19 */ /* 0x100fe40008001202 */
[----:B------:R-:W-:-:S04]  /*f940*/  SHF.R.U32.HI R3, RZ, UR9, R2 ;  /* 0x00000009ff037c19 */ /* 0x000fc80008011602 */
[--C-:B------:R-:W-:Y:S02]  /*f950*/  SHF.R.U64 R14, R16, UR7, R3.reuse ;  /* 0x00000007100e7c19 */ /* 0x100fe40008001203 */
[----:B------:R-:W-:-:S03]  /*f960*/  SHF.R.U32.HI R3, RZ, UR7, R3 ;  /* 0x00000007ff037c19 */ /* 0x000fc60008011603 */
[----:B------:R-:W-:Y:S01]  /*f970*/  IMAD.MOV.U32 R2, RZ, RZ, R14 ;  /* 0x000000ffff027224 */ /* 0x000fe200078e000e */
[----:B0-2---:R-:W-:Y:S06]  /*f980*/  @!P1 BRA `(.L_x_308) ;  /* 0x0000000000289947 */ /* 0x005fec0003800000 */
        /* <DEDUP_REMOVED lines=10> */
.L_x_308:
[----:B------:R-:W-:Y:S01]  /*fa30*/  ULDC UR7, c[0x0][0x648] ;  /* 0x0001920000077ab9 */ /* 0x000fe20000000800 */
[----:B-1----:R-:W-:Y:S01]  /*fa40*/  IMAD.MOV R18, RZ, RZ, -R18 ;  /* 0x000000ffff127224 */ /* 0x002fe200078e0a12 */
[----:B------:R-:W-:Y:S01]  /*fa50*/  SHF.R.U64 R3, R2, UR7, R3 ;  /* 0x0000000702037c19 */ /* 0x000fe20008001203 */
[----:B------:R-:W-:Y:S01]  /*fa60*/  ULDC UR7, c[0x0][0x638] ;  /* 0x00018e0000077ab9 */ /* 0x000fe20000000800 */
[----:B------:R-:W-:Y:S01]  /*fa70*/  LOP3.LUT R2, R16, UR6, RZ, 0xc0, !PT ;  /* 0x0000000610027c12 */ /* 0x000fe2000f8ec0ff */
[----:B------:R-:W-:Y:S01]  /*fa80*/  @P3 IMAD R19, R15, R18, R10 ;  /* 0x000000120f133224 */ /* 0x000fe200078e020a */
[----:B------:R-:W-:Y:S01]  /*fa90*/  LOP3.LUT R13, R13, UR4, RZ, 0xc0, !PT ;  /* 0x000000040d0d7c12 */ /* 0x000fe2000f8ec0ff */
[----:B------:R-:W-:Y:S01]  /*faa0*/  IMAD.MOV R5, RZ, RZ, -R3 ;  /* 0x000000ffff057224 */ /* 0x000fe200078e0a03 */
[----:B------:R-:W-:Y:S01]  /*fab0*/  ULDC UR8, c[0x0][0x610] ;  /* 0x0001840000087ab9 */ /* 0x000fe20000000800 */
[----:B------:R-:W-:Y:S02]  /*fac0*/  IMAD R2, R3, UR5, R2 ;  /* 0x0000000503027c24 */ /* 0x000fe4000f8e0202 */
[----:B------:R-:W-:Y:S01]  /*fad0*/  IMAD R14, R5, UR7, R14 ;  /* 0x00000007050e7c24 */ /* 0x000fe2000f8e020e */
[----:B------:R-:W-:Y:S01]  /*fae0*/  ULDC UR7, c[0x0][0x600] ;  /* 0x0001800000077ab9 */ /* 0x000fe20000000800 */
[----:B------:R-:W-:-:S02]  /*faf0*/  IMAD R5, R2, UR8, R19 ;  /* 0x0000000802057c24 */ /* 0x000fc4000f8e0213 */
[----:B------:R-:W-:Y:S02]  /*fb00*/  IMAD R14, R14, UR7, R13 ;  /* 0x000000070e0e7c24 */ /* 0x000fe4000f8e020d */
[----:B------:R-:W-:-:S03]  /*fb10*/  IMAD.MOV.U32 R2, RZ, RZ, 0x1 ;  /* 0x00000001ff027424 */ /* 0x000fc600078e00ff */
[----:B------:R-:W-:Y:S02]  /*fb20*/  SEL R6, R14, R5, !P3 ;  /* 0x000000050e067207 */ /* 0x000fe40005800000 */
[----:B------:R-:W-:-:S07]  /*fb30*/  SEL R5, R5, R14, !P3 ;  /* 0x0000000e05057207 */ /* 0x000fce0005800000 */
.L_x_306:
[----:B------:R-:W-:Y:S05]  /*fb40*/  BSYNC B1 ;  /* 0x0000000000017941 */ /* 0x000fea0003800000 */
.L_x_305:
[----:B------:R-:W-:-:S13]  /*fb50*/  LOP3.LUT P1, RZ, R2, 0xff, RZ, 0xc0, !PT ;  /* 0x000000ff02ff7812 */ /* 0x000fda000782c0ff */
[----:B------:R-:W-:Y:S05]  /*fb60*/  @P1 BRA `(.L_x_309) ;  /* 0xfffffff4002c1947 */ /* 0x000fea000383ffff */
[----:B------:R-:W-:Y:S05]  /*fb70*/  BSYNC B0 ;  /* 0x0000000000007941 */ /* 0x000fea0003800000 */
.L_x_297:
[----:B------:R-:W-:-:S03]  /*fb80*/  UMOV UR7, 0xffffffff ;  /* 0xffffffff00077882 */ /* 0x000fc60000000000 */
[----:B------:R-:W-:Y:S05]  /*fb90*/  BRA.DIV UR7, `(.L_x_310) ;  /* 0x0000000207e07947 */ /* 0x000fea000b800000 */
[----:B------:R-:W-:-:S13]  /*fba0*/  ELECT P0, URZ, PT ;  /* 0x00000000003f782f */ /* 0x000fda0003800000 */
.L_x_322:
[----:B------:R-:W-:Y:S04]  /*fbb0*/  BSSY B0, `(.L_x_311) ;  /* 0x000001a000007945 */ /* 0x000fe80003800000 */
[----:B------:R-:W-:Y:S05]  /*fbc0*/  @!P0 BRA `(.L_x_312) ;  /* 0x0000000000608947 */ /* 0x000fea0003800000 */
[----:B------:R-:W-:-:S04]  /*fbd0*/  ULOP3.LUT UR7, UR13, 0x2, URZ, 0xfc, !UPT ;  /* 0x000000020d077892 */ /* 0x000fc8000f8efc3f */
[----:B------:R-:W-:-:S06]  /*fbe0*/  UISETP.NE.AND UP0, UPT, UR7, 0x3, UPT ;  /* 0x000000030700788c */ /* 0x000fcc000bf05270 */
[----:B------:R-:W-:-:S13]  /*fbf0*/  PLOP3.LUT P0, PT, PT, PT, UP0, 0x80, 0x0 ;  /* 0x000000000000781c */ /* 0x000fda0003f0f008 */
[----:B------:R-:W-:Y:S05]  /*fc00*/  @!P0 BRA `(.L_x_313) ;  /* 0x0000000000048947 */ /* 0x000fea0003800000 */
[----:B------:R-:W-:Y:S01]  /*fc10*/  BPT.TRAP 0x1 ;  /* 0x000000040000795c */ /* 0x000fe20000300000 */
.L_x_313:
[----:B------:R-:W0:Y:S01]  /*fc20*/  S2R R3, SR_CgaCtaId ;  /* 0x0000000000037919 */ /* 0x000e220000008800 */
[----:B------:R-:W-:-:S04]  /*fc30*/  MOV R2, 0x400 ;  /* 0x0000040000027802 */ /* 0x000fc80000000f00 */
[----:B0-----:R-:W-:Y:S02]  /*fc40*/  LEA R3, R3, R2, 0x18 ;  /* 0x0000000203037211 */ /* 0x001fe400078ec0ff */
[----:B------:R-:W-:-:S03]  /*fc50*/  SHF.L.U32 R2, R0, 0x1f, RZ ;  /* 0x0000001f00027819 */ /* 0x000fc600000006ff */
[----:B------:R-:W-:-:S04]  /*fc60*/  VIADD R3, R3, 0x10 ;  /* 0x0000001003037836 */ /* 0x000fc80000000000 */
[C---:B------:R-:W-:Y:S02]  /*fc70*/  IMAD R7, R8.reuse, 0x8, R3 ;  /* 0x0000000808077824 */ /* 0x040fe400078e0203 */
[----:B------:R-:W-:Y:S02]  /*fc80*/  VIADD R8, R8, 0x1 ;  /* 0x0000000108087836 */ /* 0x000fe40000000000 */
[----:B------:R-:W0:Y:S03]  /*fc90*/  SYNCS.PHASECHK.TRANS64.TRYWAIT P0, [R7+URZ], R2 ;  /* 0x00000002070075a7 */ /* 0x000e26000800017f */
[----:B------:R-:W-:-:S04]  /*fca0*/  ISETP.NE.AND P1, PT, R8, 0x2, PT ;  /* 0x000000020800780c */ /* 0x000fc80003f25270 */
[----:B------:R-:W-:Y:S02]  /*fcb0*/  SEL R5, RZ, 0x1, P1 ;  /* 0x00000001ff057807 */ /* 0x000fe40000800000 */
[----:B------:R-:W-:Y:S02]  /*fcc0*/  SEL R8, R8, RZ, P1 ;  /* 0x000000ff08087207 */ /* 0x000fe40000800000 */
[----:B------:R-:W-:Y:S01]  /*fcd0*/  LOP3.LUT R0, R0, R5, RZ, 0x3c, !PT ;  /* 0x0000000500007212 */ /* 0x000fe200078e3cff */
[----:B0-----:R-:W-:Y:S06]  /*fce0*/  @!P0 BRA `(.L_x_314) ;  /* 0x0000000000b08947 */ /* 0x001fec0003800000 */
.L_x_323:
[----:B------:R-:W-:Y:S01]  /*fcf0*/  IMAD R3, R8, 0x8, R3 ;  /* 0x0000000808037824 */ /* 0x000fe200078e0203 */
[----:B------:R-:W-:-:S07]  /*fd00*/  SHF.L.U32 R0, R0, 0x1f, RZ ;  /* 0x0000001f00007819 */ /* 0x000fce00000006ff */
.L_x_315:
[----:B-1----:R1:W2:Y:S02]  /*fd10*/  SYNCS.PHASECHK.TRANS64.TRYWAIT P0, [R3+URZ], R0 ;  /* 0x00000000030075a7 */ /* 0x0022a4000800017f */
[----:B--2---:R-:W-:Y:S05]  /*fd20*/  @!P0 NANOSLEEP.SYNCS 0x989680 ;  /* 0x009896800000895d */ /* 0x004fea0003900000 */
[----:B------:R-:W2:Y:S02]  /*fd30*/  @!P0 SYNCS.PHASECHK.TRANS64 P0, [R3+URZ], R0 ;  /* 0x00000000030085a7 */ /* 0x000ea4000800007f */
[----:B--2---:R-:W-:Y:S05]  /*fd40*/  @!P0 BRA `(.L_x_315) ;  /* 0xfffffffc00f08947 */ /* 0x004fea000383ffff */
.L_x_312:
[----:B------:R-:W-:Y:S05]  /*fd50*/  BSYNC B0 ;  /* 0x0000000000007941 */ /* 0x000fea0003800000 */
.L_x_311:
[----:B------:R-:W-:Y:S05]  /*fd60*/  EXIT ;  /* 0x000000000000794d */ /* 0x000fea0003800000 */
.L_x_17:
[----:B-1----:R-:W-:-:S04]  /*fd70*/  IMAD.U32 R3, RZ, RZ, UR6 ;  /* 0x00000006ff037e24 */ /* 0x002fc8000f8e00ff */
[----:B------:R1:W2:Y:S03]  /*fd80*/  SYNCS.PHASECHK.TRANS64.TRYWAIT P0, [R3+URZ], R0 ;  /* 0x00000000030075a7 */ /* 0x0002a6000800017f */
[----:B--2---:R-:W-:Y:S05]  /*fd90*/  @!P0 NANOSLEEP.SYNCS 0x989680 ;  /* 0x009896800000895d */ /* 0x004fea0003900000 */
[----:B------:R-:W2:Y:S02]  /*fda0*/  @!P0 SYNCS.PHASECHK.TRANS64 P0, [R3+URZ], R0 ;  /* 0x00000000030085a7 */ /* 0x000ea4000800007f */
[----:B--2---:R-:W-:Y:S05]  /*fdb0*/  @!P0 BRA `(.L_x_17) ;  /* 0xfffffffc00ec8947 */ /* 0x004fea000383ffff */
[----:B------:R-:W-:Y:S05]  /*fdc0*/  BRA `(.L_x_16) ;  /* 0xffffff1c00547947 */ /* 0x000fea000383ffff */
.L_x_23:
[----:B-----5:R1:W-:Y:S02]  /*fdd0*/  STL [R1+0x88], R0 ;  /* 0x0000880001007387 */ /* 0x0203e40000100800 */
[----:B-1----:R-:W-:-:S04]  /*fde0*/  IMAD.U32 R0, RZ, RZ, UR9 ;  /* 0x00000009ff007e24 */ /* 0x002fc8000f8e00ff */
[----:B------:R1:W3:Y:S03]  /*fdf0*/  SYNCS.PHASECHK.TRANS64.TRYWAIT P0, [R0+URZ], R229 ;  /* 0x000000e5000075a7 */ /* 0x0002e6000800017f */
[----:B---3--:R-:W-:Y:S05]  /*fe00*/  @!P0 NANOSLEEP.SYNCS 0x989680 ;  /* 0x009896800000895d */ /* 0x008fea0003900000 */
[----:B------:R1:W3:Y:S02]  /*fe10*/  @!P0 SYNCS.PHASECHK.TRANS64 P0, [R0+URZ], R229 ;  /* 0x000000e5000085a7 */ /* 0x0002e4000800007f */
[----:B-1----:R1:W5:Y:S02]  /*fe20*/  LDL.LU R0, [R1+0x88] ;  /* 0x0000880001007983 */ /* 0x0023640000300800 */
[----:B-1-3--:R-:W-:Y:S05]  /*fe30*/  @!P0 BRA `(.L_x_23) ;  /* 0xfffffffc00e48947 */ /* 0x00afea000383ffff */
[----:B------:R-:W-:Y:S05]  /*fe40*/  BRA `(.L_x_22) ;  /* 0xffffff2c00b47947 */ /* 0x000fea000383ffff */
.L_x_298:
[----:B------:R-:W-:Y:S01]  /*fe50*/  BSSY B1, `(.L_x_316) ;  /* 0x0000006000017945 */ /* 0x000fe20003800000 */
[----:B------:R-:W-:-:S07]  /*fe60*/  IMAD.MOV.U32 R2, RZ, RZ, -0x1 ;  /* 0xffffffffff027424 */ /* 0x000fce00078e00ff */
[----:B------:R-:W-:Y:S05]  /*fe70*/  WARPSYNC.COLLECTIVE R2, `(.L_x_317) ;  /* 0x00000000020c7348 */ /* 0x000fea0003c00000 */
[----:B------:R-:W-:Y:S02]  /*fe80*/  ELECT P1, UR62, PT ;  /* 0x00000000003e782f */ /* 0x000fe40003820000 */
[----:B------:R-:W-:Y:S01]  /*fe90*/  MOV R2, UR62 ;  /* 0x0000003e00027c02 */ /* 0x000fe20008000f00 */
[----:B------:R-:W-:Y:S10]  /*fea0*/  ENDCOLLECTIVE ;  /* 0x000000000000791b */ /* 0x000ff40003800000 */
.L_x_317:
[----:B------:R-:W-:Y:S05]  /*feb0*/  BSYNC B1 ;  /* 0x0000000000017941 */ /* 0x000fea0003800000 */
.L_x_316:
[----:B------:R-:W-:Y:S05]  /*fec0*/  BRA `(.L_x_318) ;  /* 0xfffffff000607947 */ /* 0x000fea000383ffff */
.L_x_301:
[----:B-1----:R1:W2:Y:S02]  /*fed0*/  SYNCS.PHASECHK.TRANS64.TRYWAIT P1, [R13+URZ+0x10], R4 ;  /* 0x000010040d0075a7 */ /* 0x0022a4000802017f */
[----:B--2---:R-:W-:Y:S05]  /*fee0*/  @!P1 NANOSLEEP.SYNCS 0x989680 ;  /* 0x009896800000995d */ /* 0x004fea0003900000 */
[----:B------:R-:W2:Y:S02]  /*fef0*/  @!P1 SYNCS.PHASECHK.TRANS64 P1, [R13+URZ+0x10], R4 ;  /* 0x000010040d0095a7 */ /* 0x000ea4000802007f */
[----:B--2---:R-:W-:Y:S05]  /*ff00*/  @!P1 BRA `(.L_x_301) ;  /* 0xfffffffc00f09947 */ /* 0x004fea000383ffff */
[----:B------:R-:W-:Y:S05]  /*ff10*/  BRA `(.L_x_319) ;  /* 0xfffffff000947947 */ /* 0x000fea000383ffff */
.L_x_310:
[----:B------:R-:W-:Y:S01]  /*ff20*/  BSSY B0, `(.L_x_320) ;  /* 0x0000006000007945 */ /* 0x000fe20003800000 */
[----:B------:R-:W-:-:S07]  /*ff30*/  IMAD.MOV.U32 R2, RZ, RZ, -0x1 ;  /* 0xffffffffff027424 */ /* 0x000fce00078e00ff */
[----:B------:R-:W-:Y:S05]  /*ff40*/  WARPSYNC.COLLECTIVE R2, `(.L_x_321) ;  /* 0x00000000020c7348 */ /* 0x000fea0003c00000 */
[----:B------:R-:W-:Y:S02]  /*ff50*/  ELECT P1, UR62, PT ;  /* 0x00000000003e782f */ /* 0x000fe40003820000 */
[----:B------:R-:W-:Y:S01]  /*ff60*/  MOV R2, UR62 ;  /* 0x0000003e00027c02 */ /* 0x000fe20008000f00 */
[----:B------:R-:W-:Y:S10]  /*ff70*/  ENDCOLLECTIVE ;  /* 0x000000000000791b */ /* 0x000ff40003800000 */
.L_x_321:
[----:B------:R-:W-:Y:S05]  /*ff80*/  BSYNC B0 ;  /* 0x0000000000007941 */ /* 0x000fea0003800000 */
.L_x_320:
[----:B------:R-:W-:Y:S01]  /*ff90*/  PLOP3.LUT P0, PT, P1, PT, PT, 0x80, 0x0 ;  /* 0x000000000000781c */ /* 0x000fe20000f0f070 */
[----:B------:R-:W-:-:S12]  /*ffa0*/  BRA `(.L_x_322) ;  /* 0xfffffffc00007947 */ /* 0x000fd8000383ffff */
.L_x_314:
[----:B0-----:R0:W1:Y:S02]  /*ffb0*/  SYNCS.PHASECHK.TRANS64.TRYWAIT P0, [R7+URZ], R2 ;  /* 0x00000002070075a7 */ /* 0x001064000800017f */
[----:B-1----:R-:W-:Y:S05]  /*ffc0*/  @!P0 NANOSLEEP.SYNCS 0x989680 ;  /* 0x009896800000895d */ /* 0x002fea0003900000 */
[----:B------:R-:W1:Y:S02]  /*ffd0*/  @!P0 SYNCS.PHASECHK.TRANS64 P0, [R7+URZ], R2 ;  /* 0x00000002070085a7 */ /* 0x000e64000800007f */
[----:B-1----:R-:W-:Y:S05]  /*ffe0*/  @!P0 BRA `(.L_x_314) ;  /* 0xfffffffc00f08947 */ /* 0x002fea000383ffff */
[----:B------:R-:W-:Y:S05]  /*fff0*/  BRA `(.L_x_323) ;  /* 0xfffffffc003c7947 */ /* 0x000fea000383ffff */
.L_x_324:
[----:B------:R-:W-:-:S00]  /*10000*/  BRA `(.L_x_324) ;  /* 0xfffffffc00fc7947 */ /* 0x000fc0000383ffff */
[----:B------:R-:W-:-:S00]  /*10010*/  NOP ;  /* 0x0000000000007918 */ /* 0x000fc00000000000 */
        /* <DEDUP_REMOVED lines=14> */
.L_x_325:


//--------------------- .nv.shared._ZN7cutlass13device_kernelINS_4gemm6kernel13GemmUniversalIN4cute5tupleIJiiiiEEENS1_10collective13CollectiveMmaINS1_37MainloopSm90TmaGmmaWarpSpecializedFP8ILi2ENS5_IJNS4_1CILi1EEESB_SB_EEENS1_35KernelTmaWarpSpecializedCooperativeEEENS5_IJNSA_ILi128EEENSA_ILi256EEENSA_ILi32EEEEEENS_12float_e4m3_tENS5_IJlSB_lEEESJ_SK_NS4_8TiledMMAINS4_8MMA_AtomIJNS4_4SM904GMMA31MMA_64x256x32_F32E4M3E4M3_SS_TNILNSO_7ScaleInE1ELSQ_1EEEEEENS4_6LayoutINS5_IJNSA_ILi2EEESB_SB_EEENS5_IJSB_NSA_ILi0EEESW_EEEEENS5_IJNS4_10UnderscoreESZ_SZ_EEEEENS4_13SM90_TMA_LOADENS4_14ComposedLayoutINS4_7SwizzleILi1ELi4ELi3EEENS4_18smem_ptr_flag_bitsILi8EEENST_INS5_IJNSA_ILi8EEESH_EEENS5_IJSH_SB_EEEEEEEvNS4_8identityES12_S1C_vS1D_EENS_8epilogue10collective6detail29Sm90TmaWarpSpecializedAdapterINS1G_15DefaultEpilogueISJ_SK_SK_NS1F_6thread17LinearCombinationISJ_Li1EffLNS1K_9ScaleType4KindE0ELNS_15FloatRoundStyleE2ESJ_EENS1_15EpilogueDefaultEEEEEvvEEEEvNT_6ParamsE --------------------------
	.section	.nv.shared._ZN7cutlass13device_kernelINS_4gemm6kernel13GemmUniversalIN4cute5tupleIJiiiiEEENS1_10collective13CollectiveMmaINS1_37MainloopSm90TmaGmmaWarpSpecializedFP8ILi2ENS5_IJNS4_1CILi1EEESB_SB_EEENS1_35KernelTmaWarpSpecializedCooperativeEEENS5_IJNSA_ILi128EEENSA_ILi256EEENSA_ILi32EEEEEENS_12float_e4m3_tENS5_IJlSB_lEEESJ_SK_NS4_8TiledMMAINS4_8MMA_AtomIJNS4_4SM904GMMA31MMA_64x256x32_F32E4M3E4M3_SS_TNILNSO_7ScaleInE1ELSQ_1EEEEEENS4_6LayoutINS5_IJNSA_ILi2EEESB_SB_EEENS5_IJSB_NSA_ILi0EEESW_EEEEENS5_IJNS4_10UnderscoreESZ_SZ_EEEEENS4_13SM90_TMA_LOADENS4_14ComposedLayoutINS4_7SwizzleILi1ELi4ELi3EEENS4_18smem_ptr_flag_bitsILi8EEENST_INS5_IJNSA_ILi8EEESH_EEENS5_IJSH_SB_EEEEEEEvNS4_8identityES12_S1C_vS1D_EENS_8epilogue10collective6detail29Sm90TmaWarpSpecializedAdapterINS1G_15DefaultEpilogueISJ_SK_SK_NS1F_6thread17LinearCombinationISJ_Li1EffLNS1K_9ScaleType4KindE0ELNS_15FloatRoundStyleE2ESJ_EENS1_15EpilogueDefaultEEEEEvvEEEEvNT_6ParamsE,"aw",@nobits
	.sectionflags	@""
	.align	16
	.zero		1024


//--------------------- .nv.shared.reserved.0     --------------------------
	.section	.nv.shared.reserved.0,"aw",@nobits
	.weak		__nv_reservedSMEM_offset_0_alias
	.size		__nv_reservedSMEM_offset_0_alias, 0, 0
	.other		__nv_reservedSMEM_offset_0_alias,@"STO_CUDA_RESERVED_SHARED STV_DEFAULT"
__nv_reservedSMEM_offset_0_alias:
	.zero		0


//--------------------- .nv.global                --------------------------
	.section	.nv.global,"aw",@nobits
.nv.global:
	.type		_ZN40_INTERNAL_ea20e210_4_k_cu_49f52894_263284cute1_E,@object
	.size		_ZN40_INTERNAL_ea20e210_4_k_cu_49f52894_263284cute1_E,(_ZN40_INTERNAL_ea20e210_4_k_cu_49f52894_263284cuda3std3__45__cpo6cbeginE - _ZN40_INTERNAL_ea20e210_4_k_cu_49f52894_263284cute1_E)
_ZN40_INTERNAL_ea20e210_4_k_cu_49f52894_263284cute1_E:
	.zero		1
	.type		_ZN40_INTERNAL_ea20e210_4_k_cu_49f52894_263284cuda3std3__45__cpo6cbeginE,@object
	.size		_ZN40_INTERNAL_ea20e210_4_k_cu_49f52894_263284cuda3std3__45__cpo6cbeginE,(_ZN40_INTERNAL_ea20e210_4_k_cu_49f52894_263284cuda3std3__48in_placeE - _ZN40_INTERNAL_ea20e210_4_k_cu_49f52894_263284cuda3std3__45__cpo6cbeginE)
_ZN40_INTERNAL_ea20e210_4_k_cu_49f52894_263284cuda3std3__45__cpo6cbeginE:
	.zero		1
	.type		_ZN40_INTERNAL_ea20e210_4_k_cu_49f52894_263284cuda3std3__48in_placeE,@object
	.size		_ZN40_INTERNAL_ea20e210_4_k_cu_49f52894_263284cuda3std3__48in_placeE,(_ZN40_INTERNAL_ea20e210_4_k_cu_49f52894_263284cuda3std6ranges3__45__cpo9iter_moveE - _ZN40_INTERNAL_ea20e210_4_k_cu_49f52894_263284cuda3std3__48in_placeE)
_ZN40_INTERNAL_ea20e210_4_k_cu_49f52894_263284cuda3std3__48in_placeE:
	.zero		1
	.type		_ZN40_INTERNAL_ea20e210_4_k_cu_49f52894_263284cuda3std6ranges3__45__cpo9iter_moveE,@object
	.size		_ZN40_INTERNAL_ea20e210_4_k_cu_49f52894_263284cuda3std6ranges3__45__cpo9iter_moveE,(_ZN40_INTERNAL_ea20e210_4_k_cu_49f52894_263284cuda3std3__45__cpo5beginE - _ZN40_INTERNAL_ea20e210_4_k_cu_49f52894_263284cuda3std6ranges3__45__cpo9iter_moveE)
_ZN40_INTERNAL_ea20e210_4_k_cu_49f52894_263284cuda3std6ranges3__45__cpo9iter_moveE:
	.zero		1
	.type		_ZN40_INTERNAL_ea20e210_4_k_cu_49f52894_263284cuda3std3__45__cpo5beginE,@object
	.size		_ZN40_INTERNAL_ea20e210_4_k_cu_49f52894_263284cuda3std3__45__cpo5beginE,(_ZN40_INTERNAL_ea20e210_4_k_cu_49f52894_263284cuda3std3__442_GLOBAL__N__ea20e210_4_k_cu_49f52894_263286ignoreE - _ZN40_INTERNAL_ea20e210_4_k_cu_49f52894_263284cuda3std3__45__cpo5beginE)
_ZN40_INTERNAL_ea20e210_4_k_cu_49f52894_263284cuda3std3__45__cpo5beginE:
	.zero		1
	.type		_ZN40_INTERNAL_ea20e210_4_k_cu_49f52894_263284cuda3std3__442_GLOBAL__N__ea20e210_4_k_cu_49f52894_263286ignoreE,@object
	.size		_ZN40_INTERNAL_ea20e210_4_k_cu_49f52894_263284cuda3std3__442_GLOBAL__N__ea20e210_4_k_cu_49f52894_263286ignoreE,(_ZN40_INTERNAL_ea20e210_4_k_cu_49f52894_263284cute7productE - _ZN40_INTERNAL_ea20e210_4_k_cu_49f52894_263284cuda3std3__442_GLOBAL__N__ea20e210_4_k_cu_49f52894_263286ignoreE)
_ZN40_INTERNAL_ea20e210_4_k_cu_49f52894_263284cuda3std3__442_GLOBAL__N__ea20e210_4_k_cu_49f52894_263286ignoreE:
	.zero		1
	.type		_ZN40_INTERNAL_ea20e210_4_k_cu_49f52894_263284cute7productE,@object
	.size		_ZN40_INTERNAL_ea20e210_4_k_cu_49f52894_263284cute7productE,(_ZN40_INTERNAL_ea20e210_4_k_cu_49f52894_263284cuda3std3__45__cpo3endE - _ZN40_INTERNAL_ea20e210_4_k_cu_49f52894_263284cute7productE)
_ZN40_INTERNAL_ea20e210_4_k_cu_49f52894_263284cute7productE:
	.zero		1
	.type		_ZN40_INTERNAL_ea20e210_4_k_cu_49f52894_263284cuda3std3__45__cpo3endE,@object
	.size		_ZN40_INTERNAL_ea20e210_4_k_cu_49f52894_263284cuda3std3__45__cpo3endE,(_ZN40_INTERNAL_ea20e210_4_k_cu_49f52894_263284cuda3std3__419piecewise_constructE - _ZN40_INTERNAL_ea20e210_4_k_cu_49f52894_263284cuda3std3__45__cpo3endE)
_ZN40_INTERNAL_ea20e210_4_k_cu_49f52894_263284cuda3std3__45__cpo3endE:
	.zero		1
	.type		_ZN40_INTERNAL_ea20e210_4_k_cu_49f52894_263284cuda3std3__419piecewise_constructE,@object
	.size		_ZN40_INTERNAL_ea20e210_4_k_cu_49f52894_263284cuda3std3__419piecewise_constructE,(_ZN40_INTERNAL_ea20e210_4_k_cu_49f52894_263284cuda3std3__45__cpo4cendE - _ZN40_INTERNAL_ea20e210_4_k_cu_49f52894_263284cuda3std3__419piecewise_constructE)
_ZN40_INTERNAL_ea20e210_4_k_cu_49f52894_263284cuda3std3__419piecewise_constructE:
	.zero		1
	.type		_ZN40_INTERNAL_ea20e210_4_k_cu_49f52894_263284cuda3std3__45__cpo4cendE,@object
	.size		_ZN40_INTERNAL_ea20e210_4_k_cu_49f52894_263284cuda3std3__45__cpo4cendE,(_ZN40_INTERNAL_ea20e210_4_k_cu_49f52894_263284cuda3std6ranges3__45__cpo4swapE - _ZN40_INTERNAL_ea20e210_4_k_cu_49f52894_263284cuda3std3__45__cpo4cendE)
_ZN40_INTERNAL_ea20e210_4_k_cu_49f52894_263284cuda3std3__45__cpo4cendE:
	.zero		1
	.type		_ZN40_INTERNAL_ea20e210_4_k_cu_49f52894_263284cuda3std6ranges3__45__cpo4swapE,@object
	.size		_ZN40_INTERNAL_ea20e210_4_k_cu_49f52894_263284cuda3std6ranges3__45__cpo4swapE,(.L_7 - _ZN40_INTERNAL_ea20e210_4_k_cu_49f52894_263284cuda3std6ranges3__45__cpo4swapE)
_ZN40_INTERNAL_ea20e210_4_k_cu_49f52894_263284cuda3std6ranges3__45__cpo4swapE:
	.zero		1
.L_7:


//--------------------- .nv.constant0._ZN7cutlass13device_kernelINS_4gemm6kernel13GemmUniversalIN4cute5tupleIJiiiiEEENS1_10collective13CollectiveMmaINS1_37MainloopSm90TmaGmmaWarpSpecializedFP8ILi2ENS5_IJNS4_1CILi1EEESB_SB_EEENS1_35KernelTmaWarpSpecializedCooperativeEEENS5_IJNSA_ILi128EEENSA_ILi256EEENSA_ILi32EEEEEENS_12float_e4m3_tENS5_IJlSB_lEEESJ_SK_NS4_8TiledMMAINS4_8MMA_AtomIJNS4_4SM904GMMA31MMA_64x256x32_F32E4M3E4M3_SS_TNILNSO_7ScaleInE1ELSQ_1EEEEEENS4_6LayoutINS5_IJNSA_ILi2EEESB_SB_EEENS5_IJSB_NSA_ILi0EEESW_EEEEENS5_IJNS4_10UnderscoreESZ_SZ_EEEEENS4_13SM90_TMA_LOADENS4_14ComposedLayoutINS4_7SwizzleILi1ELi4ELi3EEENS4_18smem_ptr_flag_bitsILi8EEENST_INS5_IJNSA_ILi8EEESH_EEENS5_IJSH_SB_EEEEEEEvNS4_8identityES12_S1C_vS1D_EENS_8epilogue10collective6detail29Sm90TmaWarpSpecializedAdapterINS1G_15DefaultEpilogueISJ_SK_SK_NS1F_6thread17LinearCombinationISJ_Li1EffLNS1K_9ScaleType4KindE0ELNS_15FloatRoundStyleE2ESJ_EENS1_15EpilogueDefaultEEEEEvvEEEEvNT_6ParamsE --------------------------
	.section	.nv.constant0._ZN7cutlass13device_kernelINS_4gemm6kernel13GemmUniversalIN4cute5tupleIJiiiiEEENS1_10collective13CollectiveMmaINS1_37MainloopSm90TmaGmmaWarpSpecializedFP8ILi2ENS5_IJNS4_1CILi1EEESB_SB_EEENS1_35KernelTmaWarpSpecializedCooperativeEEENS5_IJNSA_ILi128EEENSA_ILi256EEENSA_ILi32EEEEEENS_12float_e4m3_tENS5_IJlSB_lEEESJ_SK_NS4_8TiledMMAINS4_8MMA_AtomIJNS4_4SM904GMMA31MMA_64x256x32_F32E4M3E4M3_SS_TNILNSO_7ScaleInE1ELSQ_1EEEEEENS4_6LayoutINS5_IJNSA_ILi2EEESB_SB_EEENS5_IJSB_NSA_ILi0EEESW_EEEEENS5_IJNS4_10UnderscoreESZ_SZ_EEEEENS4_13SM90_TMA_LOADENS4_14ComposedLayoutINS4_7SwizzleILi1ELi4ELi3EEENS4_18smem_ptr_flag_bitsILi8EEENST_INS5_IJNSA_ILi8EEESH_EEENS5_IJSH_SB_EEEEEEEvNS4_8identityES12_S1C_vS1D_EENS_8epilogue10collective6detail29Sm90TmaWarpSpecializedAdapterINS1G_15DefaultEpilogueISJ_SK_SK_NS1F_6thread17LinearCombinationISJ_Li1EffLNS1K_9ScaleType4KindE0ELNS_15FloatRoundStyleE2ESJ_EENS1_15EpilogueDefaultEEEEEvvEEEEvNT_6ParamsE,"a",@progbits
	.sectionflags	@""
	.align	4
.nv.constant0._ZN7cutlass13device_kernelINS_4gemm6kernel13GemmUniversalIN4cute5tupleIJiiiiEEENS1_10collective13CollectiveMmaINS1_37MainloopSm90TmaGmmaWarpSpecializedFP8ILi2ENS5_IJNS4_1CILi1EEESB_SB_EEENS1_35KernelTmaWarpSpecializedCooperativeEEENS5_IJNSA_ILi128EEENSA_ILi256EEENSA_ILi32EEEEEENS_12float_e4m3_tENS5_IJlSB_lEEESJ_SK_NS4_8TiledMMAINS4_8MMA_AtomIJNS4_4SM904GMMA31MMA_64x256x32_F32E4M3E4M3_SS_TNILNSO_7ScaleInE1ELSQ_1EEEEEENS4_6LayoutINS5_IJNSA_ILi2EEESB_SB_EEENS5_IJSB_NSA_ILi0EEESW_EEEEENS5_IJNS4_10UnderscoreESZ_SZ_EEEEENS4_13SM90_TMA_LOADENS4_14ComposedLayoutINS4_7SwizzleILi1ELi4ELi3EEENS4_18smem_ptr_flag_bitsILi8EEENST_INS5_IJNSA_ILi8EEESH_EEENS5_IJSH_SB_EEEEEEEvNS4_8identityES12_S1C_vS1D_EENS_8epilogue10collective6detail29Sm90TmaWarpSpecializedAdapterINS1G_15DefaultEpilogueISJ_SK_SK_NS1F_6thread17LinearCombinationISJ_Li1EffLNS1K_9ScaleType4KindE0ELNS_15FloatRoundStyleE2ESJ_EENS1_15EpilogueDefaultEEEEEvvEEEEvNT_6ParamsE:
	.zero		1664


//--------------------- SYMBOLS --------------------------

	.type		.nv.reservedSmem.offset0,@object
	.size		.nv.reservedSmem.offset0,0x4
